	.target	sm_80

	.elftype	@"ET_EXEC"


//--------------------- .note.nv.tkinfo           --------------------------
	.section	.note.nv.tkinfo,"",@"SHT_NOTE"
	.sectionflags	@"SHF_NOTE_NV_TKINFO"
	.tkinfo
        /*0018*/ 	.word	0x00000002
        /*0030*/ 	.string	""
        /*0030*/ 	.string	"ptxas"
        /*0030*/ 	.string	"Cuda compilation tools, release 13.0, V13.0.88"
        /*0030*/ 	.string	"Build cuda_13.0.r13.0/compiler.36424714_0"
        /*0030*/ 	.string	"-v  -suppress-debug-info  -lineinfo  -arch sm_80 "



//--------------------- .note.nv.cuinfo           --------------------------
	.section	.note.nv.cuinfo,"",@"SHT_NOTE"
	.sectionflags	@"SHF_NOTE_NV_CUINFO"
        /*0018*/ 	.short	0x0002
        /*001a*/ 	.short	0x0050
        /*001c*/ 	.short	0x0082
	.zero		2


//--------------------- .nv.info                  --------------------------
	.section	.nv.info,"",@"SHT_CUDA_INFO"
	.align	4


	//----- nvinfo : EIATTR_REGCOUNT
	.align		4
        /*0000*/ 	.byte	0x04, 0x2f
        /*0002*/ 	.short	(.L_2 - .L_1)
	.align		4
.L_1:
        /*0004*/ 	.word	index@(attn_fwd)
        /*0008*/ 	.word	0x000000ff


	//----- nvinfo : EIATTR_FRAME_SIZE
	.align		4
.L_2:
        /*000c*/ 	.byte	0x04, 0x11
        /*000e*/ 	.short	(.L_4 - .L_3)
	.align		4
.L_3:
        /*0010*/ 	.word	index@(attn_fwd)
        /*0014*/ 	.word	0x00000000


	//----- nvinfo : EIATTR_MIN_STACK_SIZE
	.align		4
.L_4:
        /*0018*/ 	.byte	0x04, 0x12
        /*001a*/ 	.short	(.L_6 - .L_5)
	.align		4
.L_5:
        /*001c*/ 	.word	index@(attn_fwd)
        /*0020*/ 	.word	0x00000000
.L_6:


//--------------------- .nv.info.attn_fwd         --------------------------
	.section	.nv.info.attn_fwd,"",@"SHT_CUDA_INFO"
	.sectionflags	@""
	.align	4


	//----- nvinfo : EIATTR_CUDA_API_VERSION
	.align		4
        /*0000*/ 	.byte	0x04, 0x37
        /*0002*/ 	.short	(.L_8 - .L_7)
.L_7:
        /*0004*/ 	.word	0x00000082


	//----- nvinfo : EIATTR_SW2861232_WAR
	.align		4
.L_8:
        /*0008*/ 	.byte	0x01, 0x35
	.zero		2


	//----- nvinfo : EIATTR_PARAM_CBANK
	.align		4
        /*000c*/ 	.byte	0x04, 0x0a
        /*000e*/ 	.short	(.L_10 - .L_9)
	.align		4
.L_9:
        /*0010*/ 	.word	index@(.nv.constant0.attn_fwd)
        /*0014*/ 	.short	0x0160
        /*0016*/ 	.short	0x0088


	//----- nvinfo : EIATTR_CBANK_PARAM_SIZE
	.align		4
.L_10:
        /*0018*/ 	.byte	0x03, 0x19
        /*001a*/ 	.short	0x0088


	//----- nvinfo : EIATTR_KPARAM_INFO
	.align		4
        /*001c*/ 	.byte	0x04, 0x17
        /*001e*/ 	.short	(.L_12 - .L_11)
.L_11:
        /*0020*/ 	.word	0x00000000
        /*0024*/ 	.short	0x0019
        /*0026*/ 	.short	0x0080
        /*0028*/ 	.byte	0x00, 0xf4, 0x21, 0x00


	//----- nvinfo : EIATTR_KPARAM_INFO
	.align		4
.L_12:
        /*002c*/ 	.byte	0x04, 0x17
        /*002e*/ 	.short	(.L_14 - .L_13)
.L_13:
        /*0030*/ 	.word	0x00000000
        /*0034*/ 	.short	0x0018
        /*0036*/ 	.short	0x0078
        /*0038*/ 	.byte	0x00, 0xf4, 0x21, 0x00


	//----- nvinfo : EIATTR_KPARAM_INFO
	.align		4
.L_14:
        /*003c*/ 	.byte	0x04, 0x17
        /*003e*/ 	.short	(.L_16 - .L_15)
.L_15:
        /*0040*/ 	.word	0x00000000
        /*0044*/ 	.short	0x0017
        /*0046*/ 	.short	0x0070
        /*0048*/ 	.byte	0x00, 0xf0, 0x11, 0x00


	//----- nvinfo : EIATTR_KPARAM_INFO
	.align		4
.L_16:
        /*004c*/ 	.byte	0x04, 0x17
        /*004e*/ 	.short	(.L_18 - .L_17)
.L_17:
        /*0050*/ 	.word	0x00000000
        /*0054*/ 	.short	0x0016
        /*0056*/ 	.short	0x006c
        /*0058*/ 	.byte	0x00, 0xf0, 0x11, 0x00


	//----- nvinfo : EIATTR_KPARAM_INFO
	.align		4
.L_18:
        /*005c*/ 	.byte	0x04, 0x17
        /*005e*/ 	.short	(.L_20 - .L_19)
.L_19:
        /*0060*/ 	.word	0x00000000
        /*0064*/ 	.short	0x0015
        /*0066*/ 	.short	0x0068
        /*0068*/ 	.byte	0x00, 0xf0, 0x11, 0x00


	//----- nvinfo : EIATTR_KPARAM_INFO
	.align		4
.L_20:
        /*006c*/ 	.byte	0x04, 0x17
        /*006e*/ 	.short	(.L_22 - .L_21)
.L_21:
        /*0070*/ 	.word	0x00000000
        /*0074*/ 	.short	0x0014
        /*0076*/ 	.short	0x0064
        /*0078*/ 	.byte	0x00, 0xf0, 0x11, 0x00


	//----- nvinfo : EIATTR_KPARAM_INFO
	.align		4
.L_22:
        /*007c*/ 	.byte	0x04, 0x17
        /*007e*/ 	.short	(.L_24 - .L_23)
.L_23:
        /*0080*/ 	.word	0x00000000
        /*0084*/ 	.short	0x0013
        /*0086*/ 	.short	0x0060
        /*0088*/ 	.byte	0x00, 0xf0, 0x11, 0x00


	//----- nvinfo : EIATTR_KPARAM_INFO
	.align		4
.L_24:
        /*008c*/ 	.byte	0x04, 0x17
        /*008e*/ 	.short	(.L_26 - .L_25)
.L_25:
        /*0090*/ 	.word	0x00000000
        /*0094*/ 	.short	0x0012
        /*0096*/ 	.short	0x005c
        /*0098*/ 	.byte	0x00, 0xf0, 0x11, 0x00


	//----- nvinfo : EIATTR_KPARAM_INFO
	.align		4
.L_26:
        /*009c*/ 	.byte	0x04, 0x17
        /*009e*/ 	.short	(.L_28 - .L_27)
.L_27:
        /*00a0*/ 	.word	0x00000000
        /*00a4*/ 	.short	0x0011
        /*00a6*/ 	.short	0x0058
        /*00a8*/ 	.byte	0x00, 0xf0, 0x11, 0x00


	//----- nvinfo : EIATTR_KPARAM_INFO
	.align		4
.L_28:
        /*00ac*/ 	.byte	0x04, 0x17
        /*00ae*/ 	.short	(.L_30 - .L_29)
.L_29:
        /*00b0*/ 	.word	0x00000000
        /*00b4*/ 	.short	0x0010
        /*00b6*/ 	.short	0x0054
        /*00b8*/ 	.byte	0x00, 0xf0, 0x11, 0x00


	//----- nvinfo : EIATTR_KPARAM_INFO
	.align		4
.L_30:
        /*00bc*/ 	.byte	0x04, 0x17
        /*00be*/ 	.short	(.L_32 - .L_31)
.L_31:
        /*00c0*/ 	.word	0x00000000
        /*00c4*/ 	.short	0x000f
        /*00c6*/ 	.short	0x0050
        /*00c8*/ 	.byte	0x00, 0xf0, 0x11, 0x00


	//----- nvinfo : EIATTR_KPARAM_INFO
	.align		4
.L_32:
        /*00cc*/ 	.byte	0x04, 0x17
        /*00ce*/ 	.short	(.L_34 - .L_33)
.L_33:
        /*00d0*/ 	.word	0x00000000
        /*00d4*/ 	.short	0x000e
        /*00d6*/ 	.short	0x004c
        /*00d8*/ 	.byte	0x00, 0xf0, 0x11, 0x00


	//----- nvinfo : EIATTR_KPARAM_INFO
	.align		4
.L_34:
        /*00dc*/ 	.byte	0x04, 0x17
        /*00de*/ 	.short	(.L_36 - .L_35)
.L_35:
        /*00e0*/ 	.word	0x00000000
        /*00e4*/ 	.short	0x000d
        /*00e6*/ 	.short	0x0048
        /*00e8*/ 	.byte	0x00, 0xf0, 0x11, 0x00


	//----- nvinfo : EIATTR_KPARAM_INFO
	.align		4
.L_36:
        /*00ec*/ 	.byte	0x04, 0x17
        /*00ee*/ 	.short	(.L_38 - .L_37)
.L_37:
        /*00f0*/ 	.word	0x00000000
        /*00f4*/ 	.short	0x000c
        /*00f6*/ 	.short	0x0044
        /*00f8*/ 	.byte	0x00, 0xf0, 0x11, 0x00


	//----- nvinfo : EIATTR_KPARAM_INFO
	.align		4
.L_38:
        /*00fc*/ 	.byte	0x04, 0x17
        /*00fe*/ 	.short	(.L_40 - .L_39)
.L_39:
        /*0100*/ 	.word	0x00000000
        /*0104*/ 	.short	0x000b
        /*0106*/ 	.short	0x0040
        /*0108*/ 	.byte	0x00, 0xf0, 0x11, 0x00


	//----- nvinfo : EIATTR_KPARAM_INFO
	.align		4
.L_40:
        /*010c*/ 	.byte	0x04, 0x17
        /*010e*/ 	.short	(.L_42 - .L_41)
.L_41:
        /*0110*/ 	.word	0x00000000
        /*0114*/ 	.short	0x000a
        /*0116*/ 	.short	0x003c
        /*0118*/ 	.byte	0x00, 0xf0, 0x11, 0x00


	//----- nvinfo : EIATTR_KPARAM_INFO
	.align		4
.L_42:
        /*011c*/ 	.byte	0x04, 0x17
        /*011e*/ 	.short	(.L_44 - .L_43)
.L_43:
        /*0120*/ 	.word	0x00000000
        /*0124*/ 	.short	0x0009
        /*0126*/ 	.short	0x0038
        /*0128*/ 	.byte	0x00, 0xf0, 0x11, 0x00


	//----- nvinfo : EIATTR_KPARAM_INFO
	.align		4
.L_44:
        /*012c*/ 	.byte	0x04, 0x17
        /*012e*/ 	.short	(.L_46 - .L_45)
.L_45:
        /*0130*/ 	.word	0x00000000
        /*0134*/ 	.short	0x0008
        /*0136*/ 	.short	0x0034
        /*0138*/ 	.byte	0x00, 0xf0, 0x11, 0x00


	//----- nvinfo : EIATTR_KPARAM_INFO
	.align		4
.L_46:
        /*013c*/ 	.byte	0x04, 0x17
        /*013e*/ 	.short	(.L_48 - .L_47)
.L_47:
        /*0140*/ 	.word	0x00000000
        /*0144*/ 	.short	0x0007
        /*0146*/ 	.short	0x0030
        /*0148*/ 	.byte	0x00, 0xf0, 0x11, 0x00


	//----- nvinfo : EIATTR_KPARAM_INFO
	.align		4
.L_48:
        /*014c*/ 	.byte	0x04, 0x17
        /*014e*/ 	.short	(.L_50 - .L_49)
.L_49:
        /*0150*/ 	.word	0x00000000
        /*0154*/ 	.short	0x0006
        /*0156*/ 	.short	0x002c
        /*0158*/ 	.byte	0x00, 0xf0, 0x11, 0x00


	//----- nvinfo : EIATTR_KPARAM_INFO
	.align		4
.L_50:
        /*015c*/ 	.byte	0x04, 0x17
        /*015e*/ 	.short	(.L_52 - .L_51)
.L_51:
        /*0160*/ 	.word	0x00000000
        /*0164*/ 	.short	0x0005
        /*0166*/ 	.short	0x0028
        /*0168*/ 	.byte	0x00, 0xf0, 0x11, 0x00


	//----- nvinfo : EIATTR_KPARAM_INFO
	.align		4
.L_52:
        /*016c*/ 	.byte	0x04, 0x17
        /*016e*/ 	.short	(.L_54 - .L_53)
.L_53:
        /*0170*/ 	.word	0x00000000
        /*0174*/ 	.short	0x0004
        /*0176*/ 	.short	0x0020
        /*0178*/ 	.byte	0x00, 0xf4, 0x21, 0x00


	//----- nvinfo : EIATTR_KPARAM_INFO
	.align		4
.L_54:
        /*017c*/ 	.byte	0x04, 0x17
        /*017e*/ 	.short	(.L_56 - .L_55)
.L_55:
        /*0180*/ 	.word	0x00000000
        /*0184*/ 	.short	0x0003
        /*0186*/ 	.short	0x0018
        /*0188*/ 	.byte	0x00, 0xf4, 0x21, 0x00


	//----- nvinfo : EIATTR_KPARAM_INFO
	.align		4
.L_56:
        /*018c*/ 	.byte	0x04, 0x17
        /*018e*/ 	.short	(.L_58 - .L_57)
.L_57:
        /*0190*/ 	.word	0x00000000
        /*0194*/ 	.short	0x0002
        /*0196*/ 	.short	0x0010
        /*0198*/ 	.byte	0x00, 0xf4, 0x21, 0x00


	//----- nvinfo : EIATTR_KPARAM_INFO
	.align		4
.L_58:
        /*019c*/ 	.byte	0x04, 0x17
        /*019e*/ 	.short	(.L_60 - .L_59)
.L_59:
        /*01a0*/ 	.word	0x00000000
        /*01a4*/ 	.short	0x0001
        /*01a6*/ 	.short	0x0008
        /*01a8*/ 	.byte	0x00, 0xf4, 0x21, 0x00


	//----- nvinfo : EIATTR_KPARAM_INFO
	.align		4
.L_60:
        /*01ac*/ 	.byte	0x04, 0x17
        /*01ae*/ 	.short	(.L_62 - .L_61)
.L_61:
        /*01b0*/ 	.word	0x00000000
        /*01b4*/ 	.short	0x0000
        /*01b6*/ 	.short	0x0000
        /*01b8*/ 	.byte	0x00, 0xf4, 0x21, 0x00


	//----- nvinfo : EIATTR_MAXREG_COUNT
	.align		4
.L_62:
        /*01bc*/ 	.byte	0x03, 0x1b
        /*01be*/ 	.short	0x00ff


	//----- nvinfo : EIATTR_NUM_BARRIERS
	.align		4
        /*01c0*/ 	.byte	0x02, 0x4c
        /*01c2*/ 	.byte	0x01
	.zero		1


	//----- nvinfo : EIATTR_MERCURY_ISA_VERSION
	.align		4
        /*01c4*/ 	.byte	0x03, 0x5f
        /*01c6*/ 	.short	0x0000


	//----- nvinfo : EIATTR_COOP_GROUP_MASK_REGIDS
	.align		4
        /*01c8*/ 	.byte	0x04, 0x29
        /*01ca*/ 	.short	(.L_64 - .L_63)


	//   ....[0]....
.L_63:
        /*01cc*/ 	.word	0xffffffff


	//   ....[1]....
        /*01d0*/ 	.word	0xffffffff


	//   ....[2]....
        /*01d4*/ 	.word	0xffffffff


	//   ....[3]....
        /*01d8*/ 	.word	0xffffffff


	//   ....[4]....
        /*01dc*/ 	.word	0xffffffff


	//   ....[5]....
        /*01e0*/ 	.word	0xffffffff


	//   ....[6]....
        /*01e4*/ 	.word	0xffffffff


	//   ....[7]....
        /*01e8*/ 	.word	0xffffffff


	//   ....[8]....
        /*01ec*/ 	.word	0xffffffff


	//   ....[9]....
        /*01f0*/ 	.word	0xffffffff


	//   ....[10]....
        /*01f4*/ 	.word	0xffffffff


	//   ....[11]....
        /*01f8*/ 	.word	0xffffffff


	//   ....[12]....
        /*01fc*/ 	.word	0xffffffff


	//   ....[13]....
        /*0200*/ 	.word	0xffffffff


	//   ....[14]....
        /*0204*/ 	.word	0xffffffff


	//   ....[15]....
        /*0208*/ 	.word	0xffffffff


	//----- nvinfo : EIATTR_COOP_GROUP_INSTR_OFFSETS
	.align		4
.L_64:
        /*020c*/ 	.byte	0x04, 0x28
        /*020e*/ 	.short	(.L_66 - .L_65)


	//   ....[0]....
.L_65:
        /*0210*/ 	.word	0x000048e0


	//   ....[1]....
        /*0214*/ 	.word	0x00004980


	//   ....[2]....
        /*0218*/ 	.word	0x00004990


	//   ....[3]....
        /*021c*/ 	.word	0x00004a30


	//   ....[4]....
        /*0220*/ 	.word	0x00004a50


	//   ....[5]....
        /*0224*/ 	.word	0x00004ad0


	//   ....[6]....
        /*0228*/ 	.word	0x00004af0


	//   ....[7]....
        /*022c*/ 	.word	0x00004b20


	//   ....[8]....
        /*0230*/ 	.word	0x00005800


	//   ....[9]....
        /*0234*/ 	.word	0x00005860


	//   ....[10]....
        /*0238*/ 	.word	0x00005870


	//   ....[11]....
        /*023c*/ 	.word	0x00005890


	//   ....[12]....
        /*0240*/ 	.word	0x00005b30


	//   ....[13]....
        /*0244*/ 	.word	0x00005b40


	//   ....[14]....
        /*0248*/ 	.word	0x00005b60


	//   ....[15]....
        /*024c*/ 	.word	0x00005b70


	//----- nvinfo : EIATTR_EXIT_INSTR_OFFSETS
	.align		4
.L_66:
        /*0250*/ 	.byte	0x04, 0x1c
        /*0252*/ 	.short	(.L_68 - .L_67)


	//   ....[0]....
.L_67:
        /*0254*/ 	.word	0x0000b380


	//----- nvinfo : EIATTR_REQNTID
	.align		4
.L_68:
        /*0258*/ 	.byte	0x04, 0x10
        /*025a*/ 	.short	(.L_70 - .L_69)
.L_69:
        /*025c*/ 	.word	0x00000080
        /*0260*/ 	.word	0x00000001
        /*0264*/ 	.word	0x00000001
.L_70:


//--------------------- .nv.callgraph             --------------------------
	.section	.nv.callgraph,"",@"SHT_CUDA_CALLGRAPH"
	.align	4
	.sectionentsize	8
	.align		4
        /*0000*/ 	.word	0x00000000
	.align		4
        /*0004*/ 	.word	0xffffffff
	.align		4
        /*0008*/ 	.word	0x00000000
	.align		4
        /*000c*/ 	.word	0xfffffffe
	.align		4
        /*0010*/ 	.word	0x00000000
	.align		4
        /*0014*/ 	.word	0xfffffffd
	.align		4
        /*0018*/ 	.word	0x00000000
	.align		4
        /*001c*/ 	.word	0xfffffffc


//--------------------- .nv.rel.action            --------------------------
	.section	.nv.rel.action,"",@"SHT_CUDA_RELOCINFO"
	.align	8
	.sectionentsize	8
        /*0000*/ 	.byte	0x73, 0x00, 0x00, 0x00, 0x00, 0x00, 0x00, 0x00, 0x00, 0x00, 0x00, 0x11, 0x25, 0x00, 0x05, 0x36


//--------------------- .nv.constant4             --------------------------
	.section	.nv.constant4,"a",@progbits
	.align	8
	.align		8
.nv.constant4:
        /*0000*/ 	.dword	_$_str


//--------------------- .nv.constant0.attn_fwd    --------------------------
	.section	.nv.constant0.attn_fwd,"a",@progbits
	.sectionflags	@""
	.align	4
.nv.constant0.attn_fwd:
	.zero		488


//--------------------- .text.attn_fwd            --------------------------
	.section	.text.attn_fwd,"ax",@progbits
	.sectioninfo	@"SHI_REGISTERS=255"
	.align	128
        .global         attn_fwd
        .type           attn_fwd,@function
        .size           attn_fwd,(.L_x_3 - attn_fwd)
        .other          attn_fwd,@"STO_CUDA_ENTRY STV_DEFAULT"
attn_fwd:
.text.attn_fwd:
[----:B------:R-:W-:Y:S02]  /*0000*/  MOV R1, c[0x0][0x28] ;  /* 0x00000a0000017a02 */ /* 0x000fe40000000f00 */
[----:B------:R-:W0:Y:S01]  /*0010*/  S2R R246, SR_TID.X ;  /* 0x0000000000f67919 */ /* 0x000e220000002100 */
[----:B------:R-:W-:Y:S01]  /*0020*/  MOV R223, c[0x0][0x198] ;  /* 0x0000660000df7a02 */ /* 0x000fe20000000f00 */
[----:B------:R-:W-:Y:S02]  /*0030*/  ULDC.64 UR4, c[0x0][0x118] ;  /* 0x0000460000047ab9 */ /* 0x000fe40000000a00 */
[----:B------:R-:W1:Y:S01]  /*0040*/  S2R R0, SR_CTAID.X ;  /* 0x0000000000007919 */ /* 0x000e620000002500 */
[----:B------:R-:W-:-:S03]  /*0050*/  SHF.L.U32 R5, R223, 0x3, RZ ;  /* 0x00000003df057819 */ /* 0x000fc600000006ff */
[----:B------:R-:W2:Y:S01]  /*0060*/  S2R R248, SR_CTAID.Y ;  /* 0x0000000000f87919 */ /* 0x000ea20000002600 */
[----:B0-----:R-:W-:Y:S01]  /*0070*/  LOP3.LUT R250, R246, 0x7f, RZ, 0xc0, !PT ;  /* 0x0000007ff6fa7812 */ /* 0x001fe200078ec0ff */
[C---:B------:R-:W-:Y:S01]  /*0080*/  IMAD R19, R223.reuse, 0x48, RZ ;  /* 0x00000048df137824 */ /* 0x040fe200078e02ff */
[C---:B------:R-:W-:Y:S02]  /*0090*/  SHF.L.U32 R15, R223.reuse, 0x6, RZ ;  /* 0x00000006df0f7819 */ /* 0x040fe400000006ff */
[----:B-1----:R-:W-:Y:S01]  /*00a0*/  LEA R2, R0, R250, 0x7 ;  /* 0x000000fa00027211 */ /* 0x002fe200078e38ff */
[C---:B------:R-:W-:Y:S01]  /*00b0*/  IMAD R17, R223.reuse, 0x24, RZ ;  /* 0x00000024df117824 */ /* 0x040fe200078e02ff */
[C---:B------:R-:W-:Y:S01]  /*00c0*/  SHF.L.U32 R7, R223.reuse, 0x4, RZ ;  /* 0x00000004df077819 */ /* 0x040fe200000006ff */
[----:B--2---:R-:W-:Y:S01]  /*00d0*/  IMAD R0, R248, c[0x0][0x190], RZ ;  /* 0x00006400f8007a24 */ /* 0x004fe200078e02ff */
[----:B------:R-:W-:Y:S01]  /*00e0*/  SHF.L.U32 R11, R223, 0x5, RZ ;  /* 0x00000005df0b7819 */ /* 0x000fe200000006ff */
[----:B------:R-:W-:-:S03]  /*00f0*/  IMAD R2, R2, c[0x0][0x194], RZ ;  /* 0x0000650002027a24 */ /* 0x000fc600078e02ff */
[C---:B------:R-:W-:Y:S01]  /*0100*/  SHF.L.U32 R8, R0.reuse, 0x1, RZ ;  /* 0x0000000100087819 */ /* 0x040fe200000006ff */
[----:B------:R-:W-:Y:S01]  /*0110*/  IMAD.HI R0, R0, 0x2, RZ ;  /* 0x0000000200007827 */ /* 0x000fe200078e02ff */
[----:B------:R-:W-:-:S03]  /*0120*/  SHF.L.U32 R9, R2, 0x1, RZ ;  /* 0x0000000102097819 */ /* 0x000fc600000006ff */
[----:B------:R-:W-:Y:S01]  /*0130*/  IMAD.HI R3, R2, 0x2, RZ ;  /* 0x0000000202037827 */ /* 0x000fe200078e02ff */
[----:B------:R-:W-:-:S04]  /*0140*/  IADD3 R8, P0, P1, R9, c[0x0][0x160], R8 ;  /* 0x0000580009087a10 */ /* 0x000fc8000791e008 */
[----:B------:R-:W-:Y:S02]  /*0150*/  IADD3.X R9, R3, c[0x0][0x164], R0, P0, P1 ;  /* 0x0000590003097a10 */ /* 0x000fe400007e2400 */
[CC--:B------:R-:W-:Y:S02]  /*0160*/  LEA R2, P0, R223.reuse, R8.reuse, 0x4 ;  /* 0x00000008df027211 */ /* 0x0c0fe400078020ff */
[-C--:B------:R-:W-:Y:S02]  /*0170*/  LEA R14, P2, R223, R8.reuse, 0x7 ;  /* 0x00000008df0e7211 */ /* 0x080fe400078438ff */
[-C--:B------:R-:W-:Y:S02]  /*0180*/  LEA.HI.X.SX32 R3, R5, R9.reuse, 0x1, P0 ;  /* 0x0000000905037211 */ /* 0x080fe400000f0eff */
[CC--:B------:R-:W-:Y:S01]  /*0190*/  LEA R4, P1, R223.reuse, R8.reuse, 0x5 ;  /* 0x00000008df047211 */ /* 0x0c0fe200078228ff */
[C---:B------:R-:W-:Y:S01]  /*01a0*/  IMAD R13, R223.reuse, 0x12, RZ ;  /* 0x00000012df0d7824 */ /* 0x040fe200078e02ff */
[----:B------:R-:W-:Y:S01]  /*01b0*/  LEA R10, P0, R223, R8, 0x6 ;  /* 0x00000008df0a7211 */ /* 0x000fe200078030ff */
[----:B------:R0:W2:Y:S01]  /*01c0*/  LDG.E.U16 R240, [R2.64] ;  /* 0x0000000402f07981 */ /* 0x0000a2000c1e1500 */
[-C--:B------:R-:W-:Y:S01]  /*01d0*/  LEA.HI.X.SX32 R15, R15, R9.reuse, 0x1, P2 ;  /* 0x000000090f0f7211 */ /* 0x080fe200010f0eff */
[----:B------:R-:W-:Y:S01]  /*01e0*/  IMAD R21, R223, 0x90, RZ ;  /* 0x00000090df157824 */ /* 0x000fe200078e02ff */
[----:B------:R-:W-:-:S02]  /*01f0*/  LEA.HI.X.SX32 R5, R7, R9, 0x1, P1 ;  /* 0x0000000907057211 */ /* 0x000fc400008f0eff */
[-C--:B------:R-:W-:Y:S01]  /*0200*/  IADD3 R12, P1, R17, R8.reuse, RZ ;  /* 0x00000008110c7210 */ /* 0x080fe20007f3e0ff */
[----:B------:R-:W-:Y:S01]  /*0210*/  IMAD R23, R223, 0x28, RZ ;  /* 0x00000028df177824 */ /* 0x000fe200078e02ff */
[-C--:B------:R-:W-:Y:S01]  /*0220*/  LEA.HI.X.SX32 R11, R11, R9.reuse, 0x1, P0 ;  /* 0x000000090b0b7211 */ /* 0x080fe200000f0eff */
[----:B------:R1:W3:Y:S01]  /*0230*/  LDG.E.U16 R241, [R4.64] ;  /* 0x0000000404f17981 */ /* 0x0002e2000c1e1500 */
[-C--:B0-----:R-:W-:Y:S02]  /*0240*/  IADD3 R2, P2, R19, R8.reuse, RZ ;  /* 0x0000000813027210 */ /* 0x081fe40007f5e0ff */
[-C--:B------:R-:W-:Y:S01]  /*0250*/  IADD3 R6, P0, R13, R8.reuse, RZ ;  /* 0x000000080d067210 */ /* 0x080fe20007f1e0ff */
[----:B------:R0:W4:Y:S01]  /*0260*/  LDG.E.U16 R242, [R10.64] ;  /* 0x000000040af27981 */ /* 0x000122000c1e1500 */
[----:B------:R-:W-:Y:S01]  /*0270*/  LEA.HI.X.SX32 R3, R17, R9, 0x1, P2 ;  /* 0x0000000911037211 */ /* 0x000fe200010f0eff */
[C---:B------:R-:W-:Y:S01]  /*0280*/  IMAD R17, R223.reuse, 0xa, RZ ;  /* 0x0000000adf117824 */ /* 0x040fe200078e02ff */
[C---:B------:R-:W-:Y:S01]  /*0290*/  LEA R7, R223.reuse, R223, 0x3 ;  /* 0x000000dfdf077211 */ /* 0x040fe200078e18ff */
[----:B------:R-:W-:Y:S01]  /*02a0*/  IMAD R25, R223, 0x50, RZ ;  /* 0x00000050df197824 */ /* 0x000fe200078e02ff */
[-C--:B------:R-:W-:Y:S01]  /*02b0*/  LEA.HI.X.SX32 R13, R13, R9.reuse, 0x1, P1 ;  /* 0x000000090d0d7211 */ /* 0x080fe200008f0eff */
[----:B------:R5:W2:Y:S01]  /*02c0*/  LDG.E.U16 R243, [R14.64] ;  /* 0x000000040ef37981 */ /* 0x000aa2000c1e1500 */
[----:B------:R-:W-:Y:S01]  /*02d0*/  IADD3 R18, P1, R21, R8, RZ ;  /* 0x0000000815127210 */ /* 0x000fe20007f3e0ff */
[----:B------:R-:W-:Y:S01]  /*02e0*/  IMAD R21, R223, 0x14, RZ ;  /* 0x00000014df157824 */ /* 0x000fe200078e02ff */
[----:B------:R-:W-:Y:S01]  /*02f0*/  LEA.HI.X.SX32 R7, R7, R9, 0x1, P0 ;  /* 0x0000000907077211 */ /* 0x000fe200000f0eff */
[----:B-1----:R1:W2:Y:S01]  /*0300*/  LDG.E.U16 R5, [R12.64] ;  /* 0x000000040c057981 */ /* 0x0022a2000c1e1500 */
[----:B0-----:R-:W-:-:S02]  /*0310*/  LEA R11, R223, R223, 0x2 ;  /* 0x000000dfdf0b7211 */ /* 0x001fc400078e10ff */
[-C--:B------:R-:W-:Y:S01]  /*0320*/  IADD3 R10, P0, R17, R8.reuse, RZ ;  /* 0x00000008110a7210 */ /* 0x080fe20007f1e0ff */
[----:B------:R0:W2:Y:S01]  /*0330*/  LDG.E.U16 R3, [R2.64] ;  /* 0x0000000402037981 */ /* 0x0000a2000c1e1500 */
[-C--:B------:R-:W-:Y:S02]  /*0340*/  LEA.HI.X.SX32 R19, R19, R9.reuse, 0x1, P1 ;  /* 0x0000000913137211 */ /* 0x080fe400008f0eff */
[-C--:B-----5:R-:W-:Y:S01]  /*0350*/  IADD3 R14, P2, R23, R8.reuse, RZ ;  /* 0x00000008170e7210 */ /* 0x0a0fe20007f5e0ff */
[----:B------:R5:W2:Y:S01]  /*0360*/  LDG.E.U16 R7, [R6.64] ;  /* 0x0000000406077981 */ /* 0x000aa2000c1e1500 */
[-C--:B-1----:R-:W-:Y:S02]  /*0370*/  IADD3 R12, P1, R21, R8.reuse, RZ ;  /* 0x00000008150c7210 */ /* 0x082fe40007f3e0ff */
[----:B------:R-:W-:Y:S01]  /*0380*/  LEA.HI.X.SX32 R11, R11, R9, 0x1, P0 ;  /* 0x000000090b0b7211 */ /* 0x000fe200000f0eff */
[----:B------:R1:W2:Y:S01]  /*0390*/  LDG.E.U16 R244, [R18.64] ;  /* 0x0000000412f47981 */ /* 0x0002a2000c1e1500 */
[----:B------:R-:W-:-:S02]  /*03a0*/  IADD3 R16, P0, R25, R8, RZ ;  /* 0x0000000819107210 */ /* 0x000fc40007f1e0ff */
[-C--:B------:R-:W-:Y:S01]  /*03b0*/  LEA.HI.X.SX32 R13, R17, R9.reuse, 0x1, P1 ;  /* 0x00000009110d7211 */ /* 0x080fe200008f0eff */
[----:B0-----:R0:W2:Y:S01]  /*03c0*/  LDG.E.U16 R2, [R10.64] ;  /* 0x000000040a027981 */ /* 0x0010a2000c1e1500 */
[-C--:B------:R-:W-:Y:S01]  /*03d0*/  LEA.HI.X.SX32 R15, R21, R9.reuse, 0x1, P2 ;  /* 0x00000009150f7211 */ /* 0x080fe200010f0eff */
[----:B------:R-:W-:Y:S01]  /*03e0*/  IMAD R20, R223, 0xe0, RZ ;  /* 0x000000e0df147824 */ /* 0x000fe200078e02ff */
[----:B------:R-:W-:Y:S01]  /*03f0*/  LEA.HI.X.SX32 R17, R23, R9, 0x1, P0 ;  /* 0x0000000917117211 */ /* 0x000fe200000f0eff */
[C---:B------:R-:W-:Y:S01]  /*0400*/  IMAD R23, R223.reuse, 0xa0, RZ ;  /* 0x000000a0df177824 */ /* 0x040fe200078e02ff */
[----:B-----5:R5:W2:Y:S01]  /*0410*/  LDG.E.U16 R6, [R12.64] ;  /* 0x000000040c067981 */ /* 0x020aa2000c1e1500 */
[C---:B-1----:R-:W-:Y:S02]  /*0420*/  IMAD R18, R223.reuse, 0xb0, RZ ;  /* 0x000000b0df127824 */ /* 0x042fe400078e02ff */
[C---:B------:R-:W-:Y:S01]  /*0430*/  IMAD R22, R223.reuse, 0xf0, RZ ;  /* 0x000000f0df167824 */ /* 0x040fe200078e02ff */
[----:B------:R1:W2:Y:S01]  /*0440*/  LDG.E.U16 R4, [R14.64] ;  /* 0x000000040e047981 */ /* 0x0002a2000c1e1500 */
[----:B0-----:R-:W-:-:S02]  /*0450*/  IMAD R11, R223, 0xc0, RZ ;  /* 0x000000c0df0b7824 */ /* 0x001fc400078e02ff */
[C---:B------:R-:W-:Y:S01]  /*0460*/  IMAD R19, R223.reuse, 0x30, RZ ;  /* 0x00000030df137824 */ /* 0x040fe200078e02ff */
[----:B------:R0:W2:Y:S01]  /*0470*/  LDG.E.U16 R245, [R16.64] ;  /* 0x0000000410f57981 */ /* 0x0000a2000c1e1500 */
[C---:B------:R-:W-:Y:S02]  /*0480*/  IMAD R112, R223.reuse, 0x58, RZ ;  /* 0x00000058df707824 */ /* 0x040fe400078e02ff */
[C---:B-----5:R-:W-:Y:S01]  /*0490*/  IMAD R13, R223.reuse, 0xd0, RZ ;  /* 0x000000d0df0d7824 */ /* 0x060fe200078e02ff */
[-C--:B------:R-:W-:Y:S01]  /*04a0*/  IADD3 R12, P0, R18, R8.reuse, RZ ;  /* 0x00000008120c7210 */ /* 0x080fe20007f1e0ff */
[----:B------:R-:W-:Y:S01]  /*04b0*/  IMAD R31, R223, 0x60, RZ ;  /* 0x00000060df1f7824 */ /* 0x000fe200078e02ff */
[-C--:B------:R-:W-:Y:S01]  /*04c0*/  IADD3 R10, P6, R23, R8.reuse, RZ ;  /* 0x00000008170a7210 */ /* 0x080fe20007fde0ff */
[C---:B-1----:R-:W-:Y:S01]  /*04d0*/  IMAD R15, R223.reuse, 0x82, RZ ;  /* 0x00000082df0f7824 */ /* 0x042fe200078e02ff */
[-C--:B------:R-:W-:Y:S01]  /*04e0*/  IADD3 R18, P2, R20, R8.reuse, RZ ;  /* 0x0000000814127210 */ /* 0x080fe20007f5e0ff */
[----:B------:R-:W-:Y:S01]  /*04f0*/  IMAD R110, R223, 0x18, RZ ;  /* 0x00000018df6e7824 */ /* 0x000fe200078e02ff */
[-C--:B------:R-:W-:Y:S01]  /*0500*/  IADD3 R14, P1, R11, R8.reuse, RZ ;  /* 0x000000080b0e7210 */ /* 0x080fe20007f3e0ff */
[C---:B------:R-:W-:Y:S01]  /*0510*/  IMAD R45, R223.reuse, 0x70, RZ ;  /* 0x00000070df2d7824 */ /* 0x040fe200078e02ff */
[-C--:B------:R-:W-:Y:S01]  /*0520*/  IADD3 R20, P5, R22, R8.reuse, RZ ;  /* 0x0000000816147210 */ /* 0x080fe20007fbe0ff */
[----:B0-----:R-:W-:Y:S01]  /*0530*/  IMAD R17, R223, 0x92, RZ ;  /* 0x00000092df117824 */ /* 0x001fe200078e02ff */
[-C--:B------:R-:W-:Y:S01]  /*0540*/  IADD3 R16, P3, R13, R8.reuse, RZ ;  /* 0x000000080d107210 */ /* 0x080fe20007f7e0ff */
[----:B------:R-:W-:Y:S01]  /*0550*/  IMAD R41, R223, 0x68, RZ ;  /* 0x00000068df297824 */ /* 0x000fe200078e02ff */
[----:B------:R-:W-:Y:S01]  /*0560*/  IADD3 R22, P4, R19, R8, RZ ;  /* 0x0000000813167210 */ /* 0x000fe20007f9e0ff */
[C---:B------:R-:W-:Y:S01]  /*0570*/  IMAD R33, R223.reuse, 0xa2, RZ ;  /* 0x000000a2df217824 */ /* 0x040fe200078e02ff */
[-C--:B------:R-:W-:Y:S01]  /*0580*/  LEA.HI.X.SX32 R13, R112, R9.reuse, 0x1, P0 ;  /* 0x00000009700d7211 */ /* 0x080fe200000f0eff */
[----:B------:R-:W-:Y:S01]  /*0590*/  IMAD R21, R223, 0x38, RZ ;  /* 0x00000038df157824 */ /* 0x000fe200078e02ff */
[----:B------:R-:W-:-:S02]  /*05a0*/  LEA.HI.X.SX32 R11, R25, R9, 0x1, P6 ;  /* 0x00000009190b7211 */ /* 0x000fc400030f0eff */
[-C--:B------:R-:W-:Y:S01]  /*05b0*/  IADD3 R26, P0, R15, R8.reuse, RZ ;  /* 0x000000080f1a7210 */ /* 0x080fe20007f1e0ff */
[----:B------:R-:W-:Y:S01]  /*05c0*/  IMAD R114, R223, 0x78, RZ ;  /* 0x00000078df727824 */ /* 0x000fe200078e02ff */
[-C--:B------:R-:W-:Y:S01]  /*05d0*/  IADD3 R24, P6, R31, R8.reuse, RZ ;  /* 0x000000081f187210 */ /* 0x080fe20007fde0ff */
[----:B------:R-:W-:Y:S01]  /*05e0*/  IMAD R40, R223, 0xd2, RZ ;  /* 0x000000d2df287824 */ /* 0x000fe200078e02ff */
[-C--:B------:R-:W-:Y:S01]  /*05f0*/  LEA.HI.X.SX32 R15, R31, R9.reuse, 0x1, P1 ;  /* 0x000000091f0f7211 */ /* 0x080fe200008f0eff */
[C---:B------:R-:W-:Y:S01]  /*0600*/  IMAD R42, R223.reuse, 0xe2, RZ ;  /* 0x000000e2df2a7824 */ /* 0x040fe200078e02ff */
[----:B------:R-:W-:Y:S01]  /*0610*/  LEA.HI.X.SX32 R23, R110, R9, 0x1, P4 ;  /* 0x000000096e177211 */ /* 0x000fe200020f0eff */
[----:B------:R-:W-:Y:S01]  /*0620*/  IMAD R29, R223, 0x49, RZ ;  /* 0x00000049df1d7824 */ /* 0x000fe200078e02ff */
[-C--:B------:R-:W-:Y:S01]  /*0630*/  IADD3 R32, P1, R45, R8.reuse, RZ ;  /* 0x000000082d207210 */ /* 0x080fe20007f3e0ff */
[----:B------:R-:W-:Y:S01]  /*0640*/  IMAD R44, R223, 0xf2, RZ ;  /* 0x000000f2df2c7824 */ /* 0x000fe200078e02ff */
[----:B------:R-:W-:-:S02]  /*0650*/  IADD3 R28, P4, R17, R8, RZ ;  /* 0x00000008111c7210 */ /* 0x000fc40007f9e0ff */
[C---:B------:R-:W-:Y:S01]  /*0660*/  LEA R27, R223.reuse, R223, 0x6 ;  /* 0x000000dfdf1b7211 */ /* 0x040fe200078e30ff */
[----:B------:R-:W-:Y:S01]  /*0670*/  IMAD R43, R223, 0x69, RZ ;  /* 0x00000069df2b7824 */ /* 0x000fe200078e02ff */
[-C--:B------:R-:W-:Y:S01]  /*0680*/  LEA.HI.X.SX32 R17, R41, R9.reuse, 0x1, P3 ;  /* 0x0000000929117211 */ /* 0x080fe200018f0eff */
[----:B------:R-:W-:Y:S01]  /*0690*/  IMAD R67, R223, 0x71, RZ ;  /* 0x00000071df437824 */ /* 0x000fe200078e02ff */
[-C--:B------:R-:W-:Y:S01]  /*06a0*/  LEA.HI.X.SX32 R25, R19, R9.reuse, 0x1, P6 ;  /* 0x0000000913197211 */ /* 0x080fe200030f0eff */
[----:B------:R-:W-:Y:S01]  /*06b0*/  IMAD R69, R223, 0x79, RZ ;  /* 0x00000079df457824 */ /* 0x000fe200078e02ff */
[-C--:B------:R-:W-:Y:S01]  /*06c0*/  IADD3 R34, P3, R33, R8.reuse, RZ ;  /* 0x0000000821227210 */ /* 0x080fe20007f7e0ff */
[----:B------:R-:W-:Y:S01]  /*06d0*/  IMAD R99, R223, 0x32, RZ ;  /* 0x00000032df637824 */ /* 0x000fe200078e02ff */
[-C--:B------:R-:W-:Y:S01]  /*06e0*/  IADD3 R30, P6, R21, R8.reuse, RZ ;  /* 0x00000008151e7210 */ /* 0x080fe20007fde0ff */
[----:B------:R-:W-:Y:S01]  /*06f0*/  IMAD R49, R223, 0x42, RZ ;  /* 0x00000042df317824 */ /* 0x000fe200078e02ff */
[-C--:B------:R-:W-:Y:S01]  /*0700*/  LEA.HI.X.SX32 R33, R21, R9.reuse, 0x1, P1 ;  /* 0x0000000915217211 */ /* 0x080fe200008f0eff */
[----:B------:R-:W-:Y:S01]  /*0710*/  IMAD R57, R223, 0x19, RZ ;  /* 0x00000019df397824 */ /* 0x000fe200078e02ff */
[-C--:B------:R-:W-:Y:S01]  /*0720*/  LEA.HI.X.SX32 R19, R45, R9.reuse, 0x1, P2 ;  /* 0x000000092d137211 */ /* 0x080fe200010f0eff */
[C---:B------:R-:W-:Y:S01]  /*0730*/  IMAD R77, R223.reuse, 0x62, RZ ;  /* 0x00000062df4d7824 */ /* 0x040fe200078e02ff */
[----:B------:R-:W-:Y:S01]  /*0740*/  IADD3 R40, P2, R40, R8, RZ ;  /* 0x0000000828287210 */ /* 0x000fe20007f5e0ff */
[----:B------:R-:W-:Y:S01]  /*0750*/  IMAD R81, R223, 0x72, RZ ;  /* 0x00000072df517824 */ /* 0x000fe200078e02ff */
[----:B------:R-:W-:-:S02]  /*0760*/  LEA.HI.X.SX32 R21, R114, R9, 0x1, P5 ;  /* 0x0000000972157211 */ /* 0x000fc400028f0eff */
[C---:B------:R-:W-:Y:S01]  /*0770*/  LEA R59, R223.reuse, R223, 0x5 ;  /* 0x000000dfdf3b7211 */ /* 0x040fe200078e28ff */
[C---:B------:R-:W-:Y:S01]  /*0780*/  IMAD R93, R223.reuse, 0x22, RZ ;  /* 0x00000022df5d7824 */ /* 0x040fe200078e02ff */
[-C--:B------:R-:W-:Y:S01]  /*0790*/  IADD3 R42, P5, R42, R8.reuse, RZ ;  /* 0x000000082a2a7210 */ /* 0x080fe20007fbe0ff */
[----:B------:R-:W-:Y:S01]  /*07a0*/  IMAD R63, R223, 0x31, RZ ;  /* 0x00000031df3f7824 */ /* 0x000fe200078e02ff */
[-C--:B------:R-:W-:Y:S01]  /*07b0*/  LEA.HI.X.SX32 R27, R27, R9.reuse, 0x1, P0 ;  /* 0x000000091b1b7211 */ /* 0x080fe200000f0eff */
[C---:B------:R-:W-:Y:S01]  /*07c0*/  IMAD R65, R223.reuse, 0x39, RZ ;  /* 0x00000039df417824 */ /* 0x040fe200078e02ff */
[-C--:B------:R-:W-:Y:S01]  /*07d0*/  IADD3 R44, P0, R44, R8.reuse, RZ ;  /* 0x000000082c2c7210 */ /* 0x080fe20007f1e0ff */
[----:B------:R-:W-:Y:S01]  /*07e0*/  IMAD R71, R223, 0x1a, RZ ;  /* 0x0000001adf477824 */ /* 0x000fe200078e02ff */
[-C--:B------:R-:W-:Y:S01]  /*07f0*/  LEA.HI.X.SX32 R29, R29, R9.reuse, 0x1, P4 ;  /* 0x000000091d1d7211 */ /* 0x080fe200020f0eff */
[----:B------:R-:W-:Y:S01]  /*0800*/  IMAD R0, R223, 0x34, RZ ;  /* 0x00000034df007824 */ /* 0x000fe200078e02ff */
[----:B------:R-:W-:Y:S01]  /*0810*/  IADD3 R46, P4, R41, R8, RZ ;  /* 0x00000008292e7210 */ /* 0x000fe20007f9e0ff */
[----:B------:R-:W-:Y:S01]  /*0820*/  IMAD R53, R223, 0x52, RZ ;  /* 0x00000052df357824 */ /* 0x000fe200078e02ff */
[-C--:B------:R-:W-:Y:S01]  /*0830*/  LEA.HI.X.SX32 R41, R43, R9.reuse, 0x1, P2 ;  /* 0x000000092b297211 */ /* 0x080fe200010f0eff */
[----:B------:R-:W-:Y:S01]  /*0840*/  IMAD R47, R223, 0xd, RZ ;  /* 0x0000000ddf2f7824 */ /* 0x000fe200078e02ff */
[----:B------:R-:W-:-:S02]  /*0850*/  LEA.HI.X.SX32 R43, R67, R9, 0x1, P5 ;  /* 0x00000009432b7211 */ /* 0x000fc400028f0eff */
[C---:B------:R-:W-:Y:S01]  /*0860*/  LEA R55, R223.reuse, R223, 0x4 ;  /* 0x000000dfdf377211 */ /* 0x040fe200078e20ff */
[----:B------:R-:W-:Y:S01]  /*0870*/  IMAD R76, R223, 0xc4, RZ ;  /* 0x000000c4df4c7824 */ /* 0x000fe200078e02ff */
[-C--:B------:R-:W-:Y:S01]  /*0880*/  IADD3 R56, P5, R99, R8.reuse, RZ ;  /* 0x0000000863387210 */ /* 0x080fe20007fbe0ff */
[----:B------:R-:W-:Y:S01]  /*0890*/  IMAD R61, R223, 0x29, RZ ;  /* 0x00000029df3d7824 */ /* 0x000fe200078e02ff */
[-C--:B------:R-:W-:Y:S01]  /*08a0*/  LEA.HI.X.SX32 R45, R69, R9.reuse, 0x1, P0 ;  /* 0x00000009452d7211 */ /* 0x080fe200000f0eff */
[----:B------:R-:W-:Y:S01]  /*08b0*/  IMAD R78, R223, 0xd4, RZ ;  /* 0x000000d4df4e7824 */ /* 0x000fe200078e02ff */
[-C--:B------:R-:W-:Y:S01]  /*08c0*/  IADD3 R58, P0, R49, R8.reuse, RZ ;  /* 0x00000008313a7210 */ /* 0x080fe20007f1e0ff */
[----:B------:R-:W-:Y:S01]  /*08d0*/  IMAD R143, R223, 0x1c, RZ ;  /* 0x0000001cdf8f7824 */ /* 0x000fe200078e02ff */
[----:B------:R-:W-:Y:S01]  /*08e0*/  LEA.HI.X.SX32 R57, R57, R9, 0x1, P5 ;  /* 0x0000000939397211 */ /* 0x000fe200028f0eff */
[----:B------:R-:W-:Y:S01]  /*08f0*/  IMAD R80, R223, 0xe4, RZ ;  /* 0x000000e4df507824 */ /* 0x000fe200078e02ff */
[----:B------:R-:W-:-:S02]  /*0900*/  IADD3 R62, P5, R77, R8, RZ ;  /* 0x000000084d3e7210 */ /* 0x000fc40007fbe0ff */
[C---:B------:R-:W-:Y:S01]  /*0910*/  SHF.L.U32 R75, R223.reuse, 0x1, RZ ;  /* 0x00000001df4b7819 */ /* 0x040fe200000006ff */
        /* <DEDUP_REMOVED lines=21> */
[CC--:B------:R-:W-:Y:S01]  /*0a70*/  LEA R74, P5, R223.reuse, R8.reuse, 0x2 ;  /* 0x00000008df4a7211 */ /* 0x0c0fe200078a10ff */
[----:B------:R-:W-:Y:S01]  /*0a80*/  IMAD R95, R223, 0x15, RZ ;  /* 0x00000015df5f7824 */ /* 0x000fe200078e02ff */
[-C--:B------:R-:W-:Y:S01]  /*0a90*/  LEA.HI.X.SX32 R71, R71, R9.reuse, 0x1, P0 ;  /* 0x0000000947477211 */ /* 0x080fe200000f0eff */
[C---:B------:R-:W-:Y:S01]  /*0aa0*/  IMAD R162, R223.reuse, 0x4a, RZ ;  /* 0x0000004adfa27824 */ /* 0x040fe200078e02ff */
[-C--:B------:R-:W-:Y:S01]  /*0ab0*/  IADD3 R76, P0, R76, R8.reuse, RZ ;  /* 0x000000084c4c7210 */ /* 0x080fe20007f1e0ff */
[----:B------:R-:W-:Y:S01]  /*0ac0*/  IMAD R153, R223, 0x74, RZ ;  /* 0x00000074df997824 */ /* 0x000fe200078e02ff */
[-C--:B------:R-:W-:Y:S01]  /*0ad0*/  LEA.HI.X.SX32 R61, R61, R9.reuse, 0x1, P2 ;  /* 0x000000093d3d7211 */ /* 0x080fe200010f0eff */
[C---:B------:R-:W-:Y:S01]  /*0ae0*/  IMAD R84, R223.reuse, 0x86, RZ ;  /* 0x00000086df547824 */ /* 0x040fe200078e02ff */
[-C--:B------:R-:W-:Y:S01]  /*0af0*/  LEA.HI.X.SX32 R47, R0, R9.reuse, 0x1, P4 ;  /* 0x00000009002f7211 */ /* 0x080fe200020f0eff */
[----:B------:R-:W-:Y:S01]  /*0b00*/  IMAD R101, R223, 0xd6, RZ ;  /* 0x000000d6df657824 */ /* 0x000fe200078e02ff */
[-C--:B------:R-:W-:Y:S01]  /*0b10*/  IADD3 R66, P2, R75, R8.reuse, RZ ;  /* 0x000000084b427210 */ /* 0x080fe20007f5e0ff */
[C---:B------:R-:W-:Y:S01]  /*0b20*/  IMAD R160, R223.reuse, 0x3a, RZ ;  /* 0x0000003adfa07824 */ /* 0x040fe200078e02ff */
[-C--:B------:R-:W-:Y:S01]  /*0b30*/  IADD3 R78, P4, R78, R8.reuse, RZ ;  /* 0x000000084e4e7210 */ /* 0x080fe20007f9e0ff */
[----:B------:R-:W-:Y:S01]  /*0b40*/  IMAD R85, R223, 0x43, RZ ;  /* 0x00000043df557824 */ /* 0x000fe200078e02ff */
[-C--:B------:R-:W-:Y:S01]  /*0b50*/  LEA.HI.X.SX32 R75, R75, R9.reuse, 0x1, P5 ;  /* 0x000000094b4b7211 */ /* 0x080fe200028f0eff */
[----:B------:R-:W-:Y:S01]  /*0b60*/  IMAD R106, R223, 0xe6, RZ ;  /* 0x000000e6df6a7824 */ /* 0x000fe200078e02ff */
[-C--:B------:R-:W-:Y:S01]  /*0b70*/  LEA.HI.X.SX32 R31, R143, R9.reuse, 0x1, P6 ;  /* 0x000000098f1f7211 */ /* 0x080fe200030f0eff */
[C---:B------:R-:W-:Y:S01]  /*0b80*/  IMAD R108, R223.reuse, 0xf6, RZ ;  /* 0x000000f6df6c7824 */ /* 0x040fe200078e02ff */
[-C--:B------:R-:W-:Y:S01]  /*0b90*/  IADD3 R80, P5, R80, R8.reuse, RZ ;  /* 0x0000000850507210 */ /* 0x080fe20007fbe0ff */
[----:B------:R-:W-:Y:S01]  /*0ba0*/  IMAD R107, R223, 0x73, RZ ;  /* 0x00000073df6b7824 */ /* 0x000fe200078e02ff */
[-C--:B------:R-:W-:Y:S01]  /*0bb0*/  LEA.HI.X.SX32 R77, R77, R9.reuse, 0x1, P0 ;  /* 0x000000094d4d7211 */ /* 0x080fe200000f0eff */
[C---:B------:R-:W-:Y:S01]  /*0bc0*/  IMAD R109, R223.reuse, 0x7b, RZ ;  /* 0x0000007bdf6d7824 */ /* 0x040fe200078e02ff */
[-C--:B------:R-:W-:Y:S01]  /*0bd0*/  IADD3 R36, P6, R36, R8.reuse, RZ ;  /* 0x0000000824247210 */ /* 0x080fe20007fde0ff */
[----:B------:R-:W-:Y:S01]  /*0be0*/  IMAD R139, R223, 0x16, RZ ;  /* 0x00000016df8b7824 */ /* 0x000fe200078e02ff */
[-C--:B------:R-:W-:Y:S01]  /*0bf0*/  IADD3 R90, P0, R79, R8.reuse, RZ ;  /* 0x000000084f5a7210 */ /* 0x080fe20007f1e0ff */
[----:B------:R-:W-:Y:S01]  /*0c00*/  IMAD R38, R223, 0xc2, RZ ;  /* 0x000000c2df267824 */ /* 0x000fe200078e02ff */
[-C--:B------:R-:W-:Y:S01]  /*0c10*/  LEA.HI.X.SX32 R79, R155, R9.reuse, 0x1, P4 ;  /* 0x000000099b4f7211 */ /* 0x080fe200020f0eff */
[----:B------:R-:W-:Y:S01]  /*0c20*/  IMAD R149, R223, 0x26, RZ ;  /* 0x00000026df957824 */ /* 0x000fe200078e02ff */
        /* <DEDUP_REMOVED lines=32> */
[-C--:B------:R-:W-:Y:S01]  /*0e30*/  IADD3 R104, P4, R101, R8.reuse, RZ ;  /* 0x0000000865687210 */ /* 0x080fe20007f9e0ff */
[C---:B------:R-:W-:Y:S01]  /*0e40*/  IMAD R170, R223.reuse, 0x7a, RZ ;  /* 0x0000007adfaa7824 */ /* 0x040fe200078e02ff */
        /* <DEDUP_REMOVED lines=8> */
[----:B------:R-:W-:Y:S01]  /*0ed0*/  LEA.HI.X.SX32 R107, R107, R9, 0x1, P5 ;  /* 0x000000096b6b7211 */ /* 0x000fe200028f0eff */
[----:B------:R-:W-:Y:S01]  /*0ee0*/  IMAD R140, R223, 0xa8, RZ ;  /* 0x000000a8df8c7824 */ /* 0x000fe200078e02ff */
[----:B------:R-:W-:-:S02]  /*0ef0*/  IADD3 R120, P5, R139, R8, RZ ;  /* 0x000000088b787210 */ /* 0x000fc40007fbe0ff */
[C---:B------:R-:W-:Y:S01]  /*0f00*/  LEA R119, R223.reuse, R223, 0x1 ;  /* 0x000000dfdf777211 */ /* 0x040fe200078e08ff */
        /* <DEDUP_REMOVED lines=17> */
[-C--:B------:R-:W-:Y:S01]  /*1020*/  IADD3 R128, P6, R207, R8.reuse, RZ ;  /* 0x00000008cf807210 */ /* 0x080fe20007fde0ff */
[C---:B------:R-:W-:Y:S01]  /*1030*/  IMAD R131, R223.reuse, 0x33, RZ ;  /* 0x00000033df837824 */ /* 0x040fe200078e02ff */
[CC--:B------:R-:W-:Y:S01]  /*1040*/  LEA.HI.X.SX32 R67, R223.reuse, R9.reuse, 0x1, P2 ;  /* 0x00000009df437211 */ /* 0x0c0fe200010f0eff */
[C---:B------:R-:W-:Y:S01]  /*1050*/  IMAD R172, R223.reuse, 0x3c, RZ ;  /* 0x0000003cdfac7824 */ /* 0x040fe200078e02ff */
[-C--:B------:R-:W-:Y:S01]  /*1060*/  IADD3 R72, P2, R72, R8.reuse, RZ ;  /* 0x0000000848487210 */ /* 0x080fe20007f5e0ff */
[----:B------:R-:W-:Y:S01]  /*1070*/  IMAD R116, R223, 0x88, RZ ;  /* 0x00000088df747824 */ /* 0x000fe200078e02ff */
[-C--:B------:R-:W-:Y:S01]  /*1080*/  LEA.HI.X.SX32 R105, R105, R9.reuse, 0x1, P4 ;  /* 0x0000000969697211 */ /* 0x080fe200020f0eff */
        /* <DEDUP_REMOVED lines=13> */
[-C--:B------:R-:W-:Y:S01]  /*1160*/  IADD3 R134, P6, R111, R8.reuse, RZ ;  /* 0x000000086f867210 */ /* 0x080fe20007fde0ff */
[C---:B------:R-:W-:Y:S01]  /*1170*/  IMAD R184, R223.reuse, 0x5c, RZ ;  /* 0x0000005cdfb87824 */ /* 0x040fe200078e02ff */
[-C--:B------:R-:W-:Y:S01]  /*1180*/  LEA.HI.X.SX32 R73, R164, R9.reuse, 0x1, P2 ;  /* 0x00000009a4497211 */ /* 0x080fe200010f0eff */
[----:B------:R-:W-:Y:S01]  /*1190*/  IMAD R180, R223, 0xba, RZ ;  /* 0x000000badfb47824 */ /* 0x000fe200078e02ff */
[-C--:B------:R-:W-:Y:S01]  /*11a0*/  IADD3 R88, P2, R83, R8.reuse, RZ ;  /* 0x0000000853587210 */ /* 0x080fe20007f5e0ff */
[C---:B------:R-:W-:Y:S01]  /*11b0*/  IMAD R186, R223.reuse, 0x7c, RZ ;  /* 0x0000007cdfba7824 */ /* 0x040fe200078e02ff */
        /* <DEDUP_REMOVED lines=26> */
[-C--:B------:R-:W-:Y:S01]  /*1360*/  LEA.HI.X.SX32 R139, R139, R9.reuse, 0x1, P5 ;  /* 0x000000098b8b7211 */ /* 0x080fe200028f0eff */
[C---:B------:R-:W-:Y:S01]  /*1370*/  IMAD R205, R223.reuse, 0x4e, RZ ;  /* 0x0000004edfcd7824 */ /* 0x040fe200078e02ff */
[C---:B------:R-:W-:Y:S01]  /*1380*/  SHF.L.U32 R145, R223.reuse, 0x2, RZ ;  /* 0x00000002df917819 */ /* 0x040fe200000006ff */
[C---:B------:R-:W-:Y:S01]  /*1390*/  IMAD R179, R223.reuse, 0x55, RZ ;  /* 0x00000055dfb37824 */ /* 0x040fe200078e02ff */
[-C--:B------:R-:W-:Y:S01]  /*13a0*/  IADD3 R102, P3, R102, R8.reuse, RZ ;  /* 0x0000000866667210 */ /* 0x080fe20007f7e0ff */
[C---:B------:R-:W-:Y:S01]  /*13b0*/  IMAD R192, R223.reuse, 0xda, RZ ;  /* 0x000000dadfc07824 */ /* 0x040fe200078e02ff */
[-C--:B------:R-:W-:Y:S01]  /*13c0*/  IADD3 R114, P0, R114, R8.reuse, RZ ;  /* 0x0000000872727210 */ /* 0x080fe20007f1e0ff */
[----:B------:R-:W-:Y:S01]  /*13d0*/  IMAD R185, R223, 0x2e, RZ ;  /* 0x0000002edfb97824 */ /* 0x000fe200078e02ff */
[-C--:B------:R-:W-:Y:S01]  /*13e0*/  IADD3 R130, P4, R211, R8.reuse, RZ ;  /* 0x00000008d3827210 */ /* 0x080fe20007f9e0ff */
[C---:B------:R-:W-:Y:S01]  /*13f0*/  IMAD R187, R223.reuse, 0x3e, RZ ;  /* 0x0000003edfbb7824 */ /* 0x040fe200078e02ff */
[CC--:B------:R-:W-:Y:S01]  /*1400*/  LEA R144, P5, R223.reuse, R8.reuse, 0x3 ;  /* 0x00000008df907211 */ /* 0x0c0fe200078a18ff */
[----:B------:R-:W-:Y:S01]  /*1410*/  IMAD R213, R223, 0x27, RZ ;  /* 0x00000027dfd57824 */ /* 0x000fe200078e02ff */
[-C--:B------:R-:W-:Y:S01]  /*1420*/  LEA.HI.X.SX32 R141, R141, R9.reuse, 0x1, P6 ;  /* 0x000000098d8d7211 */ /* 0x080fe200030f0eff */
[----:B------:R-:W-:Y:S01]  /*1430*/  IMAD R239, R223, 0xac, RZ ;  /* 0x000000acdfef7824 */ /* 0x000fe200078e02ff */
[----:B------:R-:W-:Y:S01]  /*1440*/  LEA.HI.X.SX32 R87, R87, R9, 0x1, P1 ;  /* 0x0000000957577211 */ /* 0x000fe200008f0eff */
[----:B------:R-:W-:Y:S01]  /*1450*/  IMAD R193, R223, 0x6d, RZ ;  /* 0x0000006ddfc17824 */ /* 0x000fe200078e02ff */
[-C--:B------:R-:W-:Y:S01]  /*1460*/  IADD3 R158, P6, R151, R8.reuse, RZ ;  /* 0x00000008979e7210 */ /* 0x080fe20007fde0ff */
[----:B------:R-:W-:Y:S01]  /*1470*/  IMAD R209, R223, 0x5e, RZ ;  /* 0x0000005edfd17824 */ /* 0x000fe200078e02ff */
[----:B------:R-:W-:-:S02]  /*1480*/  IADD3 R110, P1, R110, R8, RZ ;  /* 0x000000086e6e7210 */ /* 0x000fc40007f3e0ff */
[C---:B------:R-:W-:Y:S01]  /*1490*/  LEA R189, R223.reuse, -R223, 0x7 ;  /* 0x800000dfdfbd7211 */ /* 0x040fe200078e38ff */
[----:B------:R-:W-:Y:S01]  /*14a0*/  IMAD R174, R223, 0x8a, RZ ;  /* 0x0000008adfae7824 */ /* 0x000fe200078e02ff */
[-C--:B------:R-:W-:Y:S01]  /*14b0*/  LEA.HI.X.SX32 R113, R113, R9.reuse, 0x1, P2 ;  /* 0x0000000971717211 */ /* 0x080fe200010f0eff */
[----:B------:R-:W-:Y:S01]  /*14c0*/  IMAD R249, R223, 0x8c, RZ ;  /* 0x0000008cdff97824 */ /* 0x000fe200078e02ff */
[-C--:B------:R-:W-:Y:S01]  /*14d0*/  IADD3 R146, P2, R115, R8.reuse, RZ ;  /* 0x0000000873927210 */ /* 0x080fe20007f5e0ff */
[----:B------:R-:W-:Y:S01]  /*14e0*/  IMAD R235, R223, 0xcc, RZ ;  /* 0x000000ccdfeb7824 */ /* 0x000fe200078e02ff */
[-C--:B------:R-:W-:Y:S01]  /*14f0*/  LEA.HI.X.SX32 R103, R103, R9.reuse, 0x1, P3 ;  /* 0x0000000967677211 */ /* 0x080fe200018f0eff */
[----:B------:R-:W-:Y:S01]  /*1500*/  IMAD R247, R223, 0x9c, RZ ;  /* 0x0000009cdff77824 */ /* 0x000fe200078e02ff */
[-C--:B------:R-:W-:Y:S01]  /*1510*/  LEA.HI.X.SX32 R131, R131, R9.reuse, 0x1, P4 ;  /* 0x0000000983837211 */ /* 0x080fe200020f0eff */
[C---:B------:R-:W-:Y:S01]  /*1520*/  IMAD R219, R223.reuse, 0x2f, RZ ;  /* 0x0000002fdfdb7824 */ /* 0x040fe200078e02ff */
[-C--:B------:R-:W-:Y:S01]  /*1530*/  LEA.HI.X.SX32 R115, R172, R9.reuse, 0x1, P0 ;  /* 0x00000009ac737211 */ /* 0x080fe200000f0eff */
[----:B------:R-:W-:Y:S01]  /*1540*/  IMAD R221, R223, 0x8e, RZ ;  /* 0x0000008edfdd7824 */ /* 0x000fe200078e02ff */
[-C--:B------:R-:W-:Y:S01]  /*1550*/  LEA.HI.X.SX32 R145, R145, R9.reuse, 0x1, P5 ;  /* 0x0000000991917211 */ /* 0x080fe200028f0eff */
[C---:B------:R-:W-:Y:S01]  /*1560*/  IMAD R175, R223.reuse, 0x45, RZ ;  /* 0x00000045dfaf7824 */ /* 0x040fe200078e02ff */
[-C--:B------:R-:W-:Y:S01]  /*1570*/  IADD3 R116, P3, R116, R8.reuse, RZ ;  /* 0x0000000874747210 */ /* 0x080fe20007f7e0ff */
[C---:B------:R-:W-:Y:S01]  /*1580*/  IMAD R195, R223.reuse, 0x17, RZ ;  /* 0x00000017dfc37824 */ /* 0x040fe200078e02ff */
[-C--:B------:R-:W-:Y:S01]  /*1590*/  IADD3 R136, P4, R136, R8.reuse, RZ ;  /* 0x0000000888887210 */ /* 0x080fe20007f9e0ff */
        /* <DEDUP_REMOVED lines=19> */
[----:B------:R-:W-:Y:S01]  /*16d0*/  LEA.HI.X.SX32 R151, R151, R9, 0x1, P5 ;  /* 0x0000000997977211 */ /* 0x000fe200028f0eff */
[----:B------:R-:W-:Y:S01]  /*16e0*/  IMAD R227, R223, 0xae, RZ ;  /* 0x000000aedfe37824 */ /* 0x000fe200078e02ff */
[-C--:B------:R-:W-:Y:S01]  /*16f0*/  IADD3 R152, P3, R152, R8.reuse, RZ ;  /* 0x0000000898987210 */ /* 0x080fe20007f7e0ff */
[----:B------:R-:W5:Y:S01]  /*1700*/  LDG.E.U16 R11, [R10.64] ;  /* 0x000000040a0b7981 */ /* 0x000f62000c1e1500 */
[----:B------:R-:W-:-:S02]  /*1710*/  IADD3 R154, P0, R154, R8, RZ ;  /* 0x000000089a9a7210 */ /* 0x000fc40007f1e0ff */
[-C--:B------:R-:W-:Y:S01]  /*1720*/  IADD3 R156, P4, R143, R8.reuse, RZ ;  /* 0x000000088f9c7210 */ /* 0x080fe20007f9e0ff */
[----:B------:R-:W2:Y:S01]  /*1730*/  LDG.E.U16 R13, [R12.64] ;  /* 0x000000040c0d7981 */ /* 0x000ea2000c1e1500 */
[-C--:B------:R-:W-:Y:S02]  /*1740*/  IADD3 R166, P5, R155, R8.reuse, RZ ;  /* 0x000000089ba67210 */ /* 0x080fe40007fbe0ff */
[-C--:B------:R-:W-:Y:S01]  /*1750*/  LEA.HI.X.SX32 R165, R165, R9.reuse, 0x1, P6 ;  /* 0x00000009a5a57211 */ /* 0x080fe200030f0eff */
[----:B------:R-:W2:Y:S01]  /*1760*/  LDG.E.U16 R23, [R22.64] ;  /* 0x0000000416177981 */ /* 0x000ea2000c1e1500 */
[----:B------:R-:W-:Y:S02]  /*1770*/  LEA.HI.X.SX32 R143, R184, R9, 0x1, P1 ;  /* 0x00000009b88f7211 */ /* 0x000fe400008f0eff */
[-C--:B------:R-:W-:Y:S01]  /*1780*/  IADD3 R180, P6, R180, R8.reuse, RZ ;  /* 0x00000008b4b47210 */ /* 0x080fe20007fde0ff */
[----:B------:R-:W2:Y:S01]  /*1790*/  LDG.E.U16 R25, [R24.64] ;  /* 0x0000000418197981 */ /* 0x000ea2000c1e1500 */
[----:B------:R-:W-:-:S02]  /*17a0*/  IADD3 R160, P1, R160, R8, RZ ;  /* 0x00000008a0a07210 */ /* 0x000fc40007f3e0ff */
[-C--:B------:R-:W-:Y:S01]  /*17b0*/  LEA.HI.X.SX32 R147, R147, R9.reuse, 0x1, P2 ;  /* 0x0000000993937211 */ /* 0x080fe200010f0eff */
[----:B------:R-:W2:Y:S01]  /*17c0*/  LDG.E.U16 R15, [R14.64] ;  /* 0x000000040e0f7981 */ /* 0x000ea2000c1e1500 */
[----:B------:R-:W-:Y:S02]  /*17d0*/  IADD3 R162, P2, R162, R8, RZ ;  /* 0x00000008a2a27210 */ /* 0x000fe40007f5e0ff */
[-C--:B------:R-:W-:Y:S01]  /*17e0*/  LEA.HI.X.SX32 R153, R153, R9.reuse, 0x1, P3 ;  /* 0x0000000999997211 */ /* 0x080fe200018f0eff */
[----:B------:R-:W2:Y:S01]  /*17f0*/  LDG.E.U16 R17, [R16.64] ;  /* 0x0000000410117981 */ /* 0x000ea2000c1e1500 */
[-C--:B------:R-:W-:Y:S02]  /*1800*/  LEA.HI.X.SX32 R155, R186, R9.reuse, 0x1, P0 ;  /* 0x00000009ba9b7211 */ /* 0x080fe400000f0eff */
[----:B------:R-:W-:Y:S01]  /*1810*/  LEA.HI.X.SX32 R167, R167, R9, 0x1, P5 ;  /* 0x00000009a7a77211 */ /* 0x000fe200028f0eff */
[----:B------:R-:W2:Y:S01]  /*1820*/  LDG.E.U16 R33, [R32.64] ;  /* 0x0000000420217981 */ /* 0x000ea2000c1e1500 */
[----:B------:R-:W-:-:S02]  /*1830*/  LEA R183, R223, -R223, 0x4 ;  /* 0x800000dfdfb77211 */ /* 0x000fc400078e20ff */
[-C--:B------:R-:W-:Y:S01]  /*1840*/  IADD3 R168, P3, R157, R8.reuse, RZ ;  /* 0x000000089da87210 */ /* 0x080fe20007f7e0ff */
[----:B------:R-:W2:Y:S01]  /*1850*/  LDG.E.U16 R19, [R18.64] ;  /* 0x0000000412137981 */ /* 0x000ea2000c1e1500 */
[-C--:B------:R-:W-:Y:S02]  /*1860*/  IADD3 R170, P0, R170, R8.reuse, RZ ;  /* 0x00000008aaaa7210 */ /* 0x080fe40007f1e0ff */
[----:B------:R-:W-:Y:S01]  /*1870*/  IADD3 R182, P5, R173, R8, RZ ;  /* 0x00000008adb67210 */ /* 0x000fe20007fbe0ff */
[----:B------:R-:W2:Y:S01]  /*1880*/  LDG.E.U16 R21, [R20.64] ;  /* 0x0000000414157981 */ /* 0x000ea2000c1e1500 */
[-C--:B------:R-:W-:Y:S02]  /*1890*/  LEA.HI.X.SX32 R181, R181, R9.reuse, 0x1, P6 ;  /* 0x00000009b5b57211 */ /* 0x080fe400030f0eff */
[-C--:B------:R-:W-:Y:S01]  /*18a0*/  LEA.HI.X.SX32 R157, R157, R9.reuse, 0x1, P4 ;  /* 0x000000099d9d7211 */ /* 0x080fe200020f0eff */
[----:B------:R-:W2:Y:S01]  /*18b0*/  LDG.E.U16 R26, [R26.64] ;  /* 0x000000041a1a7981 */ /* 0x000ea2000c1e1500 */
[----:B------:R-:W-:-:S02]  /*18c0*/  LEA.HI.X.SX32 R161, R161, R9, 0x1, P1 ;  /* 0x00000009a1a17211 */ /* 0x000fc400008f0eff */
[-C--:B------:R-:W-:Y:S01]  /*18d0*/  IADD3 R196, P6, R196, R8.reuse, RZ ;  /* 0x00000008c4c47210 */ /* 0x080fe20007fde0ff */
[----:B------:R-:W2:Y:S01]  /*18e0*/  LDG.E.U16 R28, [R28.64] ;  /* 0x000000041c1c7981 */ /* 0x000ea2000c1e1500 */
[-C--:B------:R-:W-:Y:S02]  /*18f0*/  IADD3 R172, P4, R172, R8.reuse, RZ ;  /* 0x00000008acac7210 */ /* 0x080fe40007f9e0ff */
[-C--:B------:R-:W-:Y:S01]  /*1900*/  IADD3 R176, P1, R176, R8.reuse, RZ ;  /* 0x00000008b0b07210 */ /* 0x080fe20007f3e0ff */
[----:B------:R-:W2:Y:S01]  /*1910*/  LDG.E.U16 R34, [R34.64] ;  /* 0x0000000422227981 */ /* 0x000ea2000c1e1500 */
[-C--:B------:R-:W-:Y:S02]  /*1920*/  LEA.HI.X.SX32 R163, R163, R9.reuse, 0x1, P2 ;  /* 0x00000009a3a37211 */ /* 0x080fe400010f0eff */
[----:B------:R-:W-:Y:S01]  /*1930*/  IADD3 R178, P2, R178, R8, RZ ;  /* 0x00000008b2b27210 */ /* 0x000fe20007f5e0ff */
[----:B------:R-:W2:Y:S01]  /*1940*/  LDG.E.U16 R36, [R36.64] ;  /* 0x0000000424247981 */ /* 0x000ea2000c1e1500 */
[----:B------:R-:W-:-:S02]  /*1950*/  LEA.HI.X.SX32 R171, R171, R9, 0x1, P0 ;  /* 0x00000009abab7211 */ /* 0x000fc400000f0eff */
[-C--:B------:R-:W-:Y:S01]  /*1960*/  LEA.HI.X.SX32 R183, R183, R9.reuse, 0x1, P5 ;  /* 0x00000009b7b77211 */ /* 0x080fe200028f0eff */
        /* <DEDUP_REMOVED lines=10> */
[----:B------:R-:W-:Y:S02]  /*1a10*/  LEA R169, R223, -R223, 0x3 ;  /* 0x800000dfdfa97211 */ /* 0x000fe400078e18ff */
[-C--:B------:R-:W-:Y:S01]  /*1a20*/  IADD3 R186, P4, R186, R8.reuse, RZ ;  /* 0x00000008baba7210 */ /* 0x080fe20007f9e0ff */
[----:B------:R-:W2:Y:S01]  /*1a30*/  LDG.E.U16 R54, [R54.64] ;  /* 0x0000000436367981 */ /* 0x000ea2000c1e1500 */
[-C--:B------:R-:W-:Y:S02]  /*1a40*/  IADD3 R192, P1, R192, R8.reuse, RZ ;  /* 0x00000008c0c07210 */ /* 0x080fe40007f3e0ff */
[----:B------:R-:W-:Y:S01]  /*1a50*/  LEA.HI.X.SX32 R179, R179, R9, 0x1, P2 ;  /* 0x00000009b3b37211 */ /* 0x000fe200010f0eff */
[----:B------:R-:W2:Y:S01]  /*1a60*/  LDG.E.U16 R56, [R56.64] ;  /* 0x0000000438387981 */ /* 0x000ea2000c1e1500 */
[----:B------:R-:W-:-:S02]  /*1a70*/  IADD3 R194, P2, R185, R8, RZ ;  /* 0x00000008b9c27210 */ /* 0x000fc40007f5e0ff */
[-C--:B------:R-:W-:Y:S01]  /*1a80*/  LEA.HI.X.SX32 R185, R185, R9.reuse, 0x1, P0 ;  /* 0x00000009b9b97211 */ /* 0x080fe200000f0eff */
[----:B------:R-:W2:Y:S01]  /*1a90*/  LDG.E.U16 R58, [R58.64] ;  /* 0x000000043a3a7981 */ /* 0x000ea2000c1e1500 */
[----:B------:R-:W-:Y:S02]  /*1aa0*/  LEA.HI.X.SX32 R189, R189, R9, 0x1, P5 ;  /* 0x00000009bdbd7211 */ /* 0x000fe400028f0eff */
[----:B------:R-:W-:Y:S01]  /*1ab0*/  LEA R199, R223, -R223, 0x5 ;  /* 0x800000dfdfc77211 */ /* 0x000fe200078e28ff */
[----:B------:R-:W2:Y:S01]  /*1ac0*/  LDG.E.U16 R60, [R60.64] ;  /* 0x000000043c3c7981 */ /* 0x000ea2000c1e1500 */
[-C--:B------:R-:W-:Y:S02]  /*1ad0*/  IADD3 R198, P0, R187, R8.reuse, RZ ;  /* 0x00000008bbc67210 */ /* 0x080fe40007f1e0ff */
[----:B------:R-:W-:Y:S01]  /*1ae0*/  IADD3 R206, P5, R239, R8, RZ ;  /* 0x00000008efce7210 */ /* 0x000fe20007fbe0ff */
[----:B------:R-:W2:Y:S01]  /*1af0*/  LDG.E.U16 R62, [R62.64] ;  /* 0x000000043e3e7981 */ /* 0x000ea2000c1e1500 */
[----:B------:R-:W-:-:S02]  /*1b00*/  LEA.HI.X.SX32 R213, R213, R9, 0x1, P6 ;  /* 0x00000009d5d57211 */ /* 0x000fc400030f0eff */
[-C--:B------:R-:W-:Y:S01]  /*1b10*/  LEA.HI.X.SX32 R169, R169, R9.reuse, 0x1, P3 ;  /* 0x00000009a9a97211 */ /* 0x080fe200018f0eff */
[----:B------:R-:W2:Y:S01]  /*1b20*/  LDG.E.U16 R64, [R64.64] ;  /* 0x0000000440407981 */ /* 0x000ea2000c1e1500 */
[-C--:B------:R-:W-:Y:S02]  /*1b30*/  LEA.HI.X.SX32 R187, R187, R9.reuse, 0x1, P4 ;  /* 0x00000009bbbb7211 */ /* 0x080fe400020f0eff */
[----:B------:R-:W-:Y:S01]  /*1b40*/  LEA.HI.X.SX32 R193, R193, R9, 0x1, P1 ;  /* 0x00000009c1c17211 */ /* 0x000fe200008f0eff */
[----:B------:R-:W2:Y:S01]  /*1b50*/  LDG.E.U16 R66, [R66.64] ;  /* 0x0000000442427981 */ /* 0x000ea2000c1e1500 */
[-C--:B------:R-:W-:Y:S02]  /*1b60*/  IADD3 R218, P6, R209, R8.reuse, RZ ;  /* 0x00000008d1da7210 */ /* 0x080fe40007fde0ff */
[-C--:B------:R-:W-:Y:S01]  /*1b70*/  IADD3 R174, P3, R174, R8.reuse, RZ ;  /* 0x00000008aeae7210 */ /* 0x080fe20007f7e0ff */
[----:B------:R-:W2:Y:S01]  /*1b80*/  LDG.E.U16 R70, [R70.64] ;  /* 0x0000000446467981 */ /* 0x000ea2000c1e1500 */
[----:B------:R-:W-:-:S02]  /*1b90*/  IADD3 R202, P4, R249, R8, RZ ;  /* 0x00000008f9ca7210 */ /* 0x000fc40007f9e0ff */
[-C--:B------:R-:W-:Y:S01]  /*1ba0*/  IADD3 R210, P1, R235, R8.reuse, RZ ;  /* 0x00000008ebd27210 */ /* 0x080fe20007f3e0ff */
[----:B------:R-:W2:Y:S01]  /*1bb0*/  LDG.E.U16 R74, [R74.64] ;  /* 0x000000044a4a7981 */ /* 0x000ea2000c1e1500 */
[-C--:B------:R-:W-:Y:S02]  /*1bc0*/  LEA.HI.X.SX32 R199, R199, R9.reuse, 0x1, P0 ;  /* 0x00000009c7c77211 */ /* 0x080fe400000f0eff */
[-C--:B------:R-:W-:Y:S01]  /*1bd0*/  LEA.HI.X.SX32 R207, R207, R9.reuse, 0x1, P5 ;  /* 0x00000009cfcf7211 */ /* 0x080fe200028f0eff */
[----:B------:R-:W2:Y:S01]  /*1be0*/  LDG.E.U16 R48, [R48.64] ;  /* 0x0000000430307981 */ /* 0x000ea2000c1e1500 */
[-C--:B------:R-:W-:Y:S02]  /*1bf0*/  IADD3 R204, P0, R247, R8.reuse, RZ ;  /* 0x00000008f7cc7210 */ /* 0x080fe40007f1e0ff */
[----:B------:R-:W-:Y:S01]  /*1c00*/  IADD3 R222, P5, R221, R8, RZ ;  /* 0x00000008ddde7210 */ /* 0x000fe20007fbe0ff */
[----:B------:R-:W-:Y:S01]  /*1c10*/  IMAD R221, R223, 0x37, RZ ;  /* 0x00000037dfdd7824 */ /* 0x000fe200078e02ff */
[-C--:B------:R-:W-:Y:S01]  /*1c20*/  LEA.HI.X.SX32 R219, R219, R9.reuse, 0x1, P6 ;  /* 0x00000009dbdb7211 */ /* 0x080fe200030f0eff */
[----:B------:R-:W2:Y:S01]  /*1c30*/  LDG.E.U16 R50, [R50.64] ;  /* 0x0000000432327981 */ /* 0x000ea2000c1e1500 */
[----:B------:R-:W-:-:S02]  /*1c40*/  LEA.HI.X.SX32 R175, R175, R9, 0x1, P3 ;  /* 0x00000009afaf7211 */ /* 0x000fc400018f0eff */
[-C--:B------:R-:W-:Y:S01]  /*1c50*/  LEA.HI.X.SX32 R195, R195, R9.reuse, 0x1, P2 ;  /* 0x00000009c3c37211 */ /* 0x080fe200010f0eff */
[----:B------:R-:W-:Y:S01]  /*1c60*/  IMAD R239, R223, 0xee, RZ ;  /* 0x000000eedfef7824 */ /* 0x000fe200078e02ff */
[-C--:B------:R-:W-:Y:S01]  /*1c70*/  LEA.HI.X.SX32 R203, R203, R9.reuse, 0x1, P4 ;  /* 0x00000009cbcb7211 */ /* 0x080fe200020f0eff */
[----:B------:R-:W2:Y:S01]  /*1c80*/  LDG.E.U16 R52, [R52.64] ;  /* 0x0000000434347981 */ /* 0x000ea2000c1e1500 */
[-C--:B------:R-:W-:Y:S01]  /*1c90*/  IADD3 R224, P6, R225, R8.reuse, RZ ;  /* 0x00000008e1e07210 */ /* 0x080fe20007fde0ff */
[----:B------:R-:W-:Y:S01]  /*1ca0*/  IMAD R225, R223, 0x7e, RZ ;  /* 0x0000007edfe17824 */ /* 0x000fe200078e02ff */
        /* <DEDUP_REMOVED lines=9> */
[----:B------:R-:W-:Y:S01]  /*1d40*/  IADD3 R220, P0, R229, R8, RZ ;  /* 0x00000008e5dc7210 */ /* 0x000fe20007f1e0ff */
[----:B------:R-:W2:Y:S01]  /*1d50*/  LDG.E.U16 R80, [R80.64] ;  /* 0x0000000450507981 */ /* 0x000ea2000c1e1500 */
[-C--:B------:R-:W-:Y:S02]  /*1d60*/  LEA.HI.X.SX32 R191, R191, R9.reuse, 0x1, P3 ;  /* 0x00000009bfbf7211 */ /* 0x080fe400018f0eff */
[-C--:B------:R-:W-:Y:S01]  /*1d70*/  LEA.HI.X.SX32 R201, R201, R9.reuse, 0x1, P2 ;  /* 0x00000009c9c97211 */ /* 0x080fe200010f0eff */
[----:B------:R-:W-:Y:S01]  /*1d80*/  IMAD R231, R223, 0xbe, RZ ;  /* 0x000000bedfe77824 */ /* 0x000fe200078e02ff */
[-C--:B------:R-:W-:Y:S01]  /*1d90*/  LEA.HI.X.SX32 R229, R221, R9.reuse, 0x1, P1 ;  /* 0x00000009dde57211 */ /* 0x080fe200008f0eff */
[----:B------:R-:W2:Y:S01]  /*1da0*/  LDG.E.U16 R82, [R82.64] ;  /* 0x0000000452527981 */ /* 0x000ea2000c1e1500 */
[----:B------:R-:W-:-:S02]  /*1db0*/  LEA.HI.X.SX32 R217, R217, R9, 0x1, P4 ;  /* 0x00000009d9d97211 */ /* 0x000fc400020f0eff */
[-C--:B------:R-:W-:Y:S01]  /*1dc0*/  IADD3 R208, P3, R237, R8.reuse, RZ ;  /* 0x00000008edd07210 */ /* 0x080fe20007f7e0ff */
[----:B------:R-:W-:Y:S01]  /*1dd0*/  IMAD R237, R223, 0xde, RZ ;  /* 0x000000dedfed7824 */ /* 0x000fe200078e02ff */
[-C--:B------:R-:W-:Y:S01]  /*1de0*/  IADD3 R214, P2, R233, R8.reuse, RZ ;  /* 0x00000008e9d67210 */ /* 0x080fe20007f5e0ff */
[C---:B------:R-:W-:Y:S01]  /*1df0*/  IMAD R233, R223.reuse, 0xce, RZ ;  /* 0x000000cedfe97824 */ /* 0x040fe200078e02ff */
[----:B------:R-:W-:Y:S01]  /*1e00*/  LEA R221, R223, -R223, 0x6 ;  /* 0x800000dfdfdd7211 */ /* 0x000fe200078e30ff */
[----:B------:R-:W2:Y:S01]  /*1e10*/  LDG.E.U16 R92, [R92.64] ;  /* 0x000000045c5c7981 */ /* 0x000ea2000c1e1500 */
[----:B------:R-:W-:Y:S02]  /*1e20*/  IADD3 R234, P4, R225, R8, RZ ;  /* 0x00000008e1ea7210 */ /* 0x000fe40007f9e0ff */
[-C--:B------:R-:W-:Y:S01]  /*1e30*/  LEA.HI.X.SX32 R209, R209, R9.reuse, 0x1, P3 ;  /* 0x00000009d1d17211 */ /* 0x080fe200018f0eff */
[----:B------:R-:W2:Y:S01]  /*1e40*/  LDG.E.U16 R96, [R96.64] ;  /* 0x0000000460607981 */ /* 0x000ea2000c1e1500 */
[----:B------:R-:W-:-:S02]  /*1e50*/  LEA.HI.X.SX32 R235, R221, R9, 0x1, P4 ;  /* 0x00000009ddeb7211 */ /* 0x000fc400020f0eff */
[-C--:B------:R-:W-:Y:S01]  /*1e60*/  LEA.HI.X.SX32 R215, R215, R9.reuse, 0x1, P2 ;  /* 0x00000009d7d77211 */ /* 0x080fe200010f0eff */
[----:B------:R-:W2:Y:S01]  /*1e70*/  LDG.E.U16 R98, [R98.64] ;  /* 0x0000000462627981 */ /* 0x000ea2000c1e1500 */
[----:B------:R-:W-:Y:S02]  /*1e80*/  LEA.HI.X.SX32 R221, R225, R9, 0x1, P0 ;  /* 0x00000009e1dd7211 */ /* 0x000fe400000f0eff */
[-C--:B------:R-:W-:Y:S01]  /*1e90*/  IADD3 R226, P3, R227, R8.reuse, RZ ;  /* 0x00000008e3e27210 */ /* 0x080fe20007f7e0ff */
[----:B------:R-:W2:Y:S01]  /*1ea0*/  LDG.E.U16 R100, [R100.64] ;  /* 0x0000000464647981 */ /* 0x000ea2000c1e1500 */
[-C--:B------:R-:W-:Y:S02]  /*1eb0*/  IADD3 R230, P1, R231, R8.reuse, RZ ;  /* 0x00000008e7e67210 */ /* 0x080fe40007f3e0ff */
[-C--:B------:R-:W-:Y:S01]  /*1ec0*/  IADD3 R232, P2, R233, R8.reuse, RZ ;  /* 0x00000008e9e87210 */ /* 0x080fe20007f5e0ff */
[----:B------:R-:W2:Y:S01]  /*1ed0*/  LDG.E.U16 R84, [R84.64] ;  /* 0x0000000454547981 */ /* 0x000ea2000c1e1500 */
[----:B------:R-:W-:-:S02]  /*1ee0*/  IADD3 R236, P4, R237, R8, RZ ;  /* 0x00000008edec7210 */ /* 0x000fc40007f9e0ff */
[----:B------:R-:W-:Y:S01]  /*1ef0*/  IADD3 R238, P0, R239, R8, RZ ;  /* 0x00000008efee7210 */ /* 0x000fe20007f1e0ff */
[----:B------:R-:W2:Y:S04]  /*1f00*/  LDG.E.U16 R86, [R86.64] ;  /* 0x0000000456567981 */ /* 0x000ea8000c1e1500 */
[----:B------:R-:W2:Y:S04]  /*1f10*/  LDG.E.U16 R8, [R8.64] ;  /* 0x0000000408087981 */ /* 0x000ea8000c1e1500 */
[----:B------:R-:W2:Y:S04]  /*1f20*/  LDG.E.U16 R88, [R88.64] ;  /* 0x0000000458587981 */ /* 0x000ea8000c1e1500 */
[----:B------:R-:W3:Y:S04]  /*1f30*/  LDG.E.U16 R90, [R90.64] ;  /* 0x000000045a5a7981 */ /* 0x000ee8000c1e1500 */
[----:B------:R-:W3:Y:S04]  /*1f40*/  LDG.E.U16 R102, [R102.64] ;  /* 0x0000000466667981 */ /* 0x000ee8000c1e1500 */
[----:B------:R-:W4:Y:S04]  /*1f50*/  LDG.E.U16 R104, [R104.64] ;  /* 0x0000000468687981 */ /* 0x000f28000c1e1500 */
[----:B------:R-:W5:Y:S04]  /*1f60*/  LDG.E.U16 R106, [R106.64] ;  /* 0x000000046a6a7981 */ /* 0x000f68000c1e1500 */
        /* <DEDUP_REMOVED lines=24> */
[----:B------:R-:W5:Y:S01]  /*20f0*/  LDG.E.U16 R94, [R94.64] ;  /* 0x000000045e5e7981 */ /* 0x000f62000c1e1500 */
[----:B------:R-:W-:-:S03]  /*2100*/  IMAD R237, R223, 0x47, RZ ;  /* 0x00000047dfed7824 */ /* 0x000fc600078e02ff */
[----:B------:R-:W5:Y:S01]  /*2110*/  LDG.E.U16 R160, [R160.64] ;  /* 0x00000004a0a07981 */ /* 0x000f62000c1e1500 */
[----:B------:R-:W-:-:S03]  /*2120*/  IMAD R225, R223, 0x4f, RZ ;  /* 0x0000004fdfe17824 */ /* 0x000fc600078e02ff */
[----:B------:R-:W5:Y:S01]  /*2130*/  LDG.E.U16 R162, [R162.64] ;  /* 0x00000004a2a27981 */ /* 0x000f62000c1e1500 */
[----:B------:R-:W-:-:S03]  /*2140*/  IMAD R227, R223, 0x57, RZ ;  /* 0x00000057dfe37824 */ /* 0x000fc600078e02ff */
[----:B------:R-:W5:Y:S01]  /*2150*/  LDG.E.U16 R164, [R164.64] ;  /* 0x00000004a4a47981 */ /* 0x000f62000c1e1500 */
[C---:B------:R-:W-:Y:S02]  /*2160*/  IMAD R231, R223.reuse, 0x5f, RZ ;  /* 0x0000005fdfe77824 */ /* 0x040fe400078e02ff */
[C---:B------:R-:W-:Y:S01]  /*2170*/  IMAD R233, R223.reuse, 0x67, RZ ;  /* 0x00000067dfe97824 */ /* 0x040fe200078e02ff */
[----:B------:R-:W5:Y:S01]  /*2180*/  LDG.E.U16 R166, [R166.64] ;  /* 0x00000004a6a67981 */ /* 0x000f62000c1e1500 */
[C---:B------:R-:W-:Y:S02]  /*2190*/  IMAD R0, R223.reuse, 0x6f, RZ ;  /* 0x0000006fdf007824 */ /* 0x040fe400078e02ff */
[----:B------:R-:W-:Y:S01]  /*21a0*/  IMAD R239, R223, 0x77, RZ ;  /* 0x00000077dfef7824 */ /* 0x000fe200078e02ff */
[----:B------:R-:W5:Y:S01]  /*21b0*/  LDG.E.U16 R170, [R170.64] ;  /* 0x00000004aaaa7981 */ /* 0x000f62000c1e1500 */
[----:B------:R-:W-:-:S03]  /*21c0*/  LEA.HI.X.SX32 R223, R237, R9, 0x1, P5 ;  /* 0x00000009eddf7211 */ /* 0x000fc600028f0eff */
[----:B------:R-:W5:Y:S01]  /*21d0*/  LDG.E.U16 R174, [R174.64] ;  /* 0x00000004aeae7981 */ /* 0x000f62000c1e1500 */
[----:B------:R-:W-:-:S03]  /*21e0*/  LEA.HI.X.SX32 R225, R225, R9, 0x1, P6 ;  /* 0x00000009e1e17211 */ /* 0x000fc600030f0eff */
[----:B------:R-:W5:Y:S01]  /*21f0*/  LDG.E.U16 R176, [R176.64] ;  /* 0x00000004b0b07981 */ /* 0x000f62000c1e1500 */
[----:B------:R-:W-:-:S03]  /*2200*/  LEA.HI.X.SX32 R227, R227, R9, 0x1, P3 ;  /* 0x00000009e3e37211 */ /* 0x000fc600018f0eff */
[----:B------:R-:W5:Y:S01]  /*2210*/  LDG.E.U16 R178, [R178.64] ;  /* 0x00000004b2b27981 */ /* 0x000f62000c1e1500 */
[-C--:B------:R-:W-:Y:S02]  /*2220*/  LEA.HI.X.SX32 R231, R231, R9.reuse, 0x1, P1 ;  /* 0x00000009e7e77211 */ /* 0x080fe400008f0eff */
[-C--:B------:R-:W-:Y:S01]  /*2230*/  LEA.HI.X.SX32 R233, R233, R9.reuse, 0x1, P2 ;  /* 0x00000009e9e97211 */ /* 0x080fe200010f0eff */
[----:B------:R-:W5:Y:S01]  /*2240*/  LDG.E.U16 R180, [R180.64] ;  /* 0x00000004b4b47981 */ /* 0x000f62000c1e1500 */
[-C--:B------:R-:W-:Y:S02]  /*2250*/  LEA.HI.X.SX32 R237, R0, R9.reuse, 0x1, P4 ;  /* 0x0000000900ed7211 */ /* 0x080fe400020f0eff */
[----:B------:R-:W-:Y:S01]  /*2260*/  LEA.HI.X.SX32 R239, R239, R9, 0x1, P0 ;  /* 0x00000009efef7211 */ /* 0x000fe200000f0eff */
        /* <DEDUP_REMOVED lines=33> */
[----:B------:R0:W5:Y:S04]  /*2480*/  LDG.E.U16 R232, [R232.64] ;  /* 0x00000004e8e87981 */ /* 0x000168000c1e1500 */
[----:B------:R-:W5:Y:S04]  /*2490*/  LDG.E.U16 R236, [R236.64] ;  /* 0x00000004ecec7981 */ /* 0x000f68000c1e1500 */
[----:B------:R-:W5:Y:S01]  /*24a0*/  LDG.E.U16 R238, [R238.64] ;  /* 0x00000004eeee7981 */ /* 0x000f62000c1e1500 */
[----:B------:R-:W-:-:S04]  /*24b0*/  SHF.L.U32 R0, R250, 0x1, RZ ;  /* 0x00000001fa007819 */ /* 0x000fc800000006ff */
[C---:B------:R-:W-:Y:S01]  /*24c0*/  LOP3.LUT R251, R0.reuse, 0x10, RZ, 0x3c, !PT ;  /* 0x0000001000fb7812 */ /* 0x040fe200078e3cff */
[----:B--2---:R-:W-:Y:S04]  /*24d0*/  STS.U16 [R0], R8 ;  /* 0x0000000800007388 */ /* 0x004fe80000000400 */
[----:B------:R-:W-:Y:S04]  /*24e0*/  STS.U16 [R0+0x800], R240 ;  /* 0x000800f000007388 */ /* 0x000fe80000000400 */
[----:B---3--:R-:W-:Y:S04]  /*24f0*/  STS.U16 [R0+0x1000], R241 ;  /* 0x001000f100007388 */ /* 0x008fe80000000400 */
[----:B----4-:R-:W-:Y:S04]  /*2500*/  STS.U16 [R0+0x2000], R242 ;  /* 0x002000f200007388 */ /* 0x010fe80000000400 */
[----:B------:R-:W-:Y:S04]  /*2510*/  STS.U16 [R0+0x4000], R243 ;  /* 0x004000f300007388 */ /* 0x000fe80000000400 */
[----:B------:R-:W-:Y:S04]  /*2520*/  STS.U16 [R0+0x4800], R244 ;  /* 0x004800f400007388 */ /* 0x000fe80000000400 */
[----:B------:R-:W-:Y:S04]  /*2530*/  STS.U16 [R0+0x2800], R245 ;  /* 0x002800f500007388 */ /* 0x000fe80000000400 */
[----:B-----5:R-:W-:Y:S04]  /*2540*/  STS.U16 [R0+0x5000], R11 ;  /* 0x0050000b00007388 */ /* 0x020fe80000000400 */
[----:B------:R-:W-:Y:S04]  /*2550*/  STS.U16 [R0+0x5800], R13 ;  /* 0x0058000d00007388 */ /* 0x000fe80000000400 */
[----:B------:R-:W-:Y:S04]  /*2560*/  STS.U16 [R0+0x1800], R23 ;  /* 0x0018001700007388 */ /* 0x000fe80000000400 */
[----:B------:R-:W-:Y:S04]  /*2570*/  STS.U16 [R0+0x3000], R25 ;  /* 0x0030001900007388 */ /* 0x000fe80000000400 */
[----:B------:R-:W-:Y:S04]  /*2580*/  STS.U16 [R0+0x6000], R15 ;  /* 0x0060000f00007388 */ /* 0x000fe80000000400 */
[----:B------:R-:W-:Y:S04]  /*2590*/  STS.U16 [R0+0x6800], R17 ;  /* 0x0068001100007388 */ /* 0x000fe80000000400 */
[----:B------:R-:W-:Y:S04]  /*25a0*/  STS.U16 [R0+0x3800], R33 ;  /* 0x0038002100007388 */ /* 0x000fe80000000400 */
[----:B------:R-:W-:Y:S04]  /*25b0*/  STS.U16 [R0+0x7000], R19 ;  /* 0x0070001300007388 */ /* 0x000fe80000000400 */
[----:B------:R-:W-:Y:S04]  /*25c0*/  STS.U16 [R0+0x7800], R21 ;  /* 0x0078001500007388 */ /* 0x000fe80000000400 */
[----:B------:R1:W-:Y:S04]  /*25d0*/  STS.U16 [R251+0x900], R7 ;  /* 0x00090007fb007388 */ /* 0x0003e80000000400 */
[----:B------:R-:W-:Y:S04]  /*25e0*/  STS.U16 [R251+0x4100], R26 ;  /* 0x0041001afb007388 */ /* 0x000fe80000000400 */
[----:B------:R-:W-:Y:S04]  /*25f0*/  STS.U16 [R251+0x4900], R28 ;  /* 0x0049001cfb007388 */ /* 0x000fe80000000400 */
[----:B------:R-:W-:Y:S04]  /*2600*/  STS.U16 [R251+0x5100], R34 ;  /* 0x00510022fb007388 */ /* 0x000fe80000000400 */
[----:B------:R-:W-:Y:S04]  /*2610*/  STS.U16 [R251+0x5900], R36 ;  /* 0x00590024fb007388 */ /* 0x000fe80000000400 */
[----:B------:R-:W-:Y:S04]  /*2620*/  STS.U16 [R251+0x6100], R38 ;  /* 0x00610026fb007388 */ /* 0x000fe80000000400 */
[----:B------:R-:W-:Y:S04]  /*2630*/  STS.U16 [R251+0x6900], R40 ;  /* 0x00690028fb007388 */ /* 0x000fe80000000400 */
[----:B------:R-:W-:Y:S01]  /*2640*/  STS.U16 [R251+0x7100], R42 ;  /* 0x0071002afb007388 */ /* 0x000fe20000000400 */
[----:B------:R-:W-:-:S03]  /*2650*/  LOP3.LUT R252, R0, 0x20, RZ, 0x3c, !PT ;  /* 0x0000002000fc7812 */ /* 0x000fc600078e3cff */
        /* <DEDUP_REMOVED lines=9> */
[----:B------:R3:W-:Y:S04]  /*26f0*/  STS.U16 [R252+0x1200], R5 ;  /* 0x00120005fc007388 */ /* 0x0007e80000000400 */
[----:B------:R-:W-:Y:S04]  /*2700*/  STS.U16 [R252+0x1a00], R70 ;  /* 0x001a0046fc007388 */ /* 0x000fe80000000400 */
[----:B------:R-:W-:Y:S04]  /*2710*/  STS.U16 [R252+0x200], R74 ;  /* 0x0002004afc007388 */ /* 0x000fe80000000400 */
[----:B------:R-:W-:Y:S04]  /*2720*/  STS.U16 [R252+0x4200], R48 ;  /* 0x00420030fc007388 */ /* 0x000fe80000000400 */
[----:B------:R-:W-:Y:S04]  /*2730*/  STS.U16 [R252+0x4a00], R50 ;  /* 0x004a0032fc007388 */ /* 0x000fe80000000400 */
[----:B------:R-:W-:Y:S04]  /*2740*/  STS.U16 [R252+0x5200], R52 ;  /* 0x00520034fc007388 */ /* 0x000fe80000000400 */
[----:B------:R-:W-:Y:S01]  /*2750*/  STS.U16 [R252+0x5a00], R72 ;  /* 0x005a0048fc007388 */ /* 0x000fe20000000400 */
[----:B-1----:R-:W-:-:S03]  /*2760*/  LOP3.LUT R7, R0, 0x30, RZ, 0x3c, !PT ;  /* 0x0000003000077812 */ /* 0x002fc600078e3cff */
        /* <DEDUP_REMOVED lines=10> */
[----:B------:R4:W-:Y:S04]  /*2810*/  STS.U16 [R7+0x5300], R88 ;  /* 0x0053005807007388 */ /* 0x0009e80000000400 */
[----:B------:R5:W-:Y:S04]  /*2820*/  STS.U16 [R7+0x5b00], R90 ;  /* 0x005b005a07007388 */ /* 0x000be80000000400 */
[----:B------:R-:W-:Y:S04]  /*2830*/  STS.U16 [R7+0x6300], R102 ;  /* 0x0063006607007388 */ /* 0x000fe80000000400 */
[----:B------:R-:W-:Y:S04]  /*2840*/  STS.U16 [R7+0x6b00], R104 ;  /* 0x006b006807007388 */ /* 0x000fe80000000400 */
[----:B------:R-:W-:Y:S04]  /*2850*/  STS.U16 [R7+0x7300], R106 ;  /* 0x0073006a07007388 */ /* 0x000fe80000000400 */
[----:B------:R-:W-:Y:S01]  /*2860*/  STS.U16 [R7+0x7b00], R108 ;  /* 0x007b006c07007388 */ /* 0x000fe20000000400 */
[----:B--2---:R-:W-:-:S03]  /*2870*/  LOP3.LUT R6, R0, 0x40, RZ, 0x3c, !PT ;  /* 0x0000004000067812 */ /* 0x004fc600078e3cff */
        /* <DEDUP_REMOVED lines=15> */
[----:B------:R-:W-:Y:S01]  /*2970*/  STS.U16 [R6+0x400], R144 ;  /* 0x0004009006007388 */ /* 0x000fe20000000400 */
[----:B---3--:R-:W-:-:S03]  /*2980*/  LOP3.LUT R5, R0, 0x50, RZ, 0x3c, !PT ;  /* 0x0000005000057812 */ /* 0x008fc600078e3cff */
        /* <DEDUP_REMOVED lines=15> */
[----:B------:R-:W-:Y:S01]  /*2a80*/  STS.U16 [R5+0x3d00], R170 ;  /* 0x003d00aa05007388 */ /* 0x000fe20000000400 */
[----:B-1----:R-:W-:-:S03]  /*2a90*/  LOP3.LUT R252, R0, 0x60, RZ, 0x3c, !PT ;  /* 0x0000006000fc7812 */ /* 0x002fc600078e3cff */
[----:B------:R-:W-:Y:S01]  /*2aa0*/  STS.U16 [R5+0x4500], R174 ;  /* 0x004500ae05007388 */ /* 0x000fe20000000400 */
[----:B0-----:R-:W-:-:S03]  /*2ab0*/  LOP3.LUT R233, R0, 0x70, RZ, 0x3c, !PT ;  /* 0x0000007000e97812 */ /* 0x001fc600078e3cff */
[----:B------:R-:W-:Y:S04]  /*2ac0*/  STS.U16 [R5+0x4d00], R176 ;  /* 0x004d00b005007388 */ /* 0x000fe80000000400 */
[----:B------:R-:W-:Y:S04]  /*2ad0*/  STS.U16 [R5+0x5500], R178 ;  /* 0x005500b205007388 */ /* 0x000fe80000000400 */
[----:B------:R-:W-:Y:S04]  /*2ae0*/  STS.U16 [R5+0x5d00], R180 ;  /* 0x005d00b405007388 */ /* 0x000fe80000000400 */
[----:B------:R-:W-:Y:S04]  /*2af0*/  STS.U16 [R5+0x6500], R190 ;  /* 0x006500be05007388 */ /* 0x000fe80000000400 */
[----:B------:R-:W-:Y:S04]  /*2b00*/  STS.U16 [R5+0x6d00], R192 ;  /* 0x006d00c005007388 */ /* 0x000fe80000000400 */
[----:B------:R-:W-:Y:S01]  /*2b10*/  STS.U16 [R5+0x7500], R196 ;  /* 0x007500c405007388 */ /* 0x000fe20000000400 */
[----:B------:R-:W-:-:S03]  /*2b20*/  MOV R9, 0x1 ;  /* 0x0000000100097802 */ /* 0x000fc60000000f00 */
[----:B------:R-:W-:Y:S04]  /*2b30*/  STS.U16 [R5+0x7d00], R200 ;  /* 0x007d00c805007388 */ /* 0x000fe80000000400 */
[----:B------:R-:W-:Y:S04]  /*2b40*/  STS.U16 [R252+0x600], R135 ;  /* 0x00060087fc007388 */ /* 0x000fe80000000400 */
[----:B------:R-:W-:Y:S04]  /*2b50*/  STS.U16 [R252+0xe00], R157 ;  /* 0x000e009dfc007388 */ /* 0x000fe80000000400 */
[----:B------:R0:W-:Y:S04]  /*2b60*/  STS.U16 [R252+0x1600], R139 ;  /* 0x0016008bfc007388 */ /* 0x0001e80000000400 */
[----:B------:R-:W-:Y:S04]  /*2b70*/  STS.U16 [R252+0x1e00], R173 ;  /* 0x001e00adfc007388 */ /* 0x000fe80000000400 */
[----:B------:R1:W-:Y:S04]  /*2b80*/  STS.U16 [R252+0x2600], R149 ;  /* 0x00260095fc007388 */ /* 0x0003e80000000400 */
[----:B------:R-:W-:Y:S04]  /*2b90*/  STS.U16 [R252+0x2e00], R185 ;  /* 0x002e00b9fc007388 */ /* 0x000fe80000000400 */
[----:B------:R3:W-:Y:S04]  /*2ba0*/  STS.U16 [R252+0x3600], R159 ;  /* 0x0036009ffc007388 */ /* 0x0007e80000000400 */
        /* <DEDUP_REMOVED lines=24> */
[----:B------:R0:W-:Y:S01]  /*2d30*/  STS.U16 [R233+0x7700], R238 ;  /* 0x007700eee9007388 */ /* 0x0001e20000000400 */
[----:B------:R-:W-:Y:S01]  /*2d40*/  ISETP.LE.AND P0, PT, R9, c[0x0][0x1d0], PT ;  /* 0x0000740009007a0c */ /* 0x000fe20003f03270 */
[----:B----4-:R-:W-:Y:S01]  /*2d50*/  CS2R R88, SRZ ;  /* 0x0000000000587805 */ /* 0x010fe2000001ff00 */
[----:B------:R-:W-:Y:S01]  /*2d60*/  MOV R16, 0x3f800000 ;  /* 0x3f80000000107802 */ /* 0x000fe20000000f00 */
[----:B-----5:R-:W-:Y:S01]  /*2d70*/  CS2R R90, SRZ ;  /* 0x00000000005a7805 */ /* 0x020fe2000001ff00 */
[----:B------:R-:W-:Y:S01]  /*2d80*/  MOV R17, 0xff800000 ;  /* 0xff80000000117802 */ /* 0x000fe20000000f00 */
[----:B------:R-:W-:Y:S01]  /*2d90*/  CS2R R92, SRZ ;  /* 0x00000000005c7805 */ /* 0x000fe2000001ff00 */
[----:B------:R-:W-:Y:S01]  /*2da0*/  MOV R60, 0xff800000 ;  /* 0xff800000003c7802 */ /* 0x000fe20000000f00 */
[----:B--2---:R-:W-:Y:S01]  /*2db0*/  CS2R R94, SRZ ;  /* 0x00000000005e7805 */ /* 0x004fe2000001ff00 */
[----:B------:R-:W-:Y:S01]  /*2dc0*/  MOV R61, 0xff800000 ;  /* 0xff800000003d7802 */ /* 0x000fe20000000f00 */
[----:B------:R-:W-:Y:S01]  /*2dd0*/  CS2R R96, SRZ ;  /* 0x0000000000607805 */ /* 0x000fe2000001ff00 */
        /* <DEDUP_REMOVED lines=20> */
[----:B0-----:R-:W-:Y:S01]  /*2f20*/  CS2R R138, SRZ ;  /* 0x00000000008a7805 */ /* 0x001fe2000001ff00 */
        /* <DEDUP_REMOVED lines=38> */
[----:B-1----:R-:W-:Y:S01]  /*3190*/  CS2R R148, SRZ ;  /* 0x0000000000947805 */ /* 0x002fe2000001ff00 */
[----:B------:R-:W-:Y:S01]  /*31a0*/  CS2R R150, SRZ ;  /* 0x0000000000967805 */ /* 0x000fe2000001ff00 */
[----:B------:R-:W-:Y:S01]  /*31b0*/  CS2R R156, SRZ ;  /* 0x00000000009c7805 */ /* 0x000fe2000001ff00 */
[----:B---3--:R-:W-:Y:S01]  /*31c0*/  CS2R R158, SRZ ;  /* 0x00000000009e7805 */ /* 0x008fe2000001ff00 */
[----:B------:R-:W-:-:S02]  /*31d0*/  SHF.L.U32 R132, R246, 0x1, RZ ;  /* 0x00000001f6847819 */ /* 0x000fc400000006ff */
[----:B------:R-:W-:Y:S01]  /*31e0*/  SHF.L.U32 R13, R246, 0x5, RZ ;  /* 0x00000005f60d7819 */ /* 0x000fe200000006ff */
[----:B------:R-:W-:Y:S05]  /*31f0*/  @!P0 BRA `(.L_x_0) ;  /* 0x00002bf000008947 */ /* 0x000fea0003800000 */
[----:B------:R-:W-:Y:S01]  /*3200*/  SHF.R.U32.HI R4, RZ, 0x4, R246 ;  /* 0x00000004ff047819 */ /* 0x000fe200000116f6 */
[----:B------:R-:W-:Y:S01]  /*3210*/  IMAD R2, R248, c[0x0][0x1a0], RZ ;  /* 0x00006800f8027a24 */ /* 0x000fe200078e02ff */
[----:B------:R-:W-:Y:S01]  /*3220*/  LOP3.LUT R6, R246, 0xf, RZ, 0xc0, !PT ;  /* 0x0000000ff6067812 */ /* 0x000fe200078ec0ff */
[----:B------:R-:W-:Y:S01]  /*3230*/  IMAD R5, R250, c[0x0][0x1a8], RZ ;  /* 0x00006a00fa057a24 */ /* 0x000fe200078e02ff */
[----:B------:R-:W-:Y:S01]  /*3240*/  SGXT.U32 R4, R4, 0x3 ;  /* 0x000000030404781a */ /* 0x000fe20000000000 */
[----:B------:R-:W-:Y:S01]  /*3250*/  IMAD R3, R248, c[0x0][0x1b0], RZ ;  /* 0x00006c00f8037a24 */ /* 0x000fe200078e02ff */
[----:B------:R-:W-:Y:S01]  /*3260*/  SHF.L.U32 R18, R2, 0x1, RZ ;  /* 0x0000000102127819 */ /* 0x000fe200000006ff */
[----:B------:R-:W-:Y:S01]  /*3270*/  IMAD R6, R6, c[0x0][0x1b4], RZ ;  /* 0x00006d0006067a24 */ /* 0x000fe200078e02ff */
[----:B------:R-:W-:Y:S01]  /*3280*/  SHF.L.U32 R19, R5, 0x1, RZ ;  /* 0x0000000105137819 */ /* 0x000fe200000006ff */
[----:B------:R-:W-:Y:S01]  /*3290*/  IMAD R8, R4, c[0x0][0x1b8], RZ ;  /* 0x00006e0004087a24 */ /* 0x000fe200078e02ff */
[----:B------:R-:W-:Y:S01]  /*32a0*/  MOV R17, c[0x0][0x1b8] ;  /* 0x00006e0000117a02 */ /* 0x000fe20000000f00 */
[----:B------:R-:W-:Y:S01]  /*32b0*/  IMAD.HI R2, R2, 0x2, RZ ;  /* 0x0000000202027827 */ /* 0x000fe200078e02ff */
[----:B------:R-:W-:Y:S01]  /*32c0*/  IADD3 R18, P0, P1, R19, c[0x0][0x168], R18 ;  /* 0x00005a0013127a10 */ /* 0x000fe2000791e012 */
[----:B------:R-:W-:Y:S01]  /*32d0*/  CS2R R88, SRZ ;  /* 0x0000000000587805 */ /* 0x000fe2000001ff00 */
[----:B------:R-:W-:Y:S01]  /*32e0*/  SHF.L.U32 R4, R3, 0x1, RZ ;  /* 0x0000000103047819 */ /* 0x000fe200000006ff */
[----:B------:R-:W-:Y:S01]  /*32f0*/  IMAD.HI R5, R5, 0x2, RZ ;  /* 0x0000000205057827 */ /* 0x000fe200078e02ff */
[C---:B------:R-:W-:Y:S01]  /*3300*/  SHF.L.U32 R7, R6.reuse, 0x1, RZ ;  /* 0x0000000106077819 */ /* 0x040fe200000006ff */
[----:B------:R-:W-:Y:S01]  /*3310*/  CS2R R90, SRZ ;  /* 0x00000000005a7805 */ /* 0x000fe2000001ff00 */
[----:B------:R-:W-:Y:S01]  /*3320*/  LEA R9, R17, R8, 0x3 ;  /* 0x0000000811097211 */ /* 0x000fe200078e18ff */
[----:B------:R-:W-:Y:S01]  /*3330*/  IMAD.HI R3, R3, 0x2, RZ ;  /* 0x0000000203037827 */ /* 0x000fe200078e02ff */
[----:B------:R-:W-:Y:S01]  /*3340*/  IADD3.X R19, R5, c[0x0][0x16c], R2, P0, P1 ;  /* 0x00005b0005137a10 */ /* 0x000fe200007e2402 */
[----:B------:R-:W-:Y:S01]  /*3350*/  CS2R R92, SRZ ;  /* 0x00000000005c7805 */ /* 0x000fe2000001ff00 */
[----:B------:R-:W-:Y:S01]  /*3360*/  IADD3 R27, P0, P1, R7, c[0x0][0x170], R4 ;  /* 0x00005c00071b7a10 */ /* 0x000fe2000791e004 */
[----:B------:R-:W-:Y:S01]  /*3370*/  IMAD.HI R6, R6, 0x2, RZ ;  /* 0x0000000206067827 */ /* 0x000fe200078e02ff */
[--C-:B------:R-:W-:Y:S01]  /*3380*/  SHF.R.S32.HI R7, RZ, 0x2, R246.reuse ;  /* 0x00000002ff077819 */ /* 0x100fe200000114f6 */
[----:B------:R-:W-:Y:S01]  /*3390*/  CS2R R94, SRZ ;  /* 0x00000000005e7805 */ /* 0x000fe2000001ff00 */
[----:B------:R-:W-:Y:S01]  /*33a0*/  LEA R2, R17, R9, 0x3 ;  /* 0x0000000911027211 */ /* 0x000fe200078e18ff */
[----:B------:R-:W-:Y:S01]  /*33b0*/  CS2R R96, SRZ ;  /* 0x0000000000607805 */ /* 0x000fe2000001ff00 */
[----:B------:R-:W-:Y:S01]  /*33c0*/  SGXT R7, R7, 0x1 ;  /* 0x000000010707781a */ /* 0x000fe20000000200 */
[----:B------:R-:W-:Y:S01]  /*33d0*/  CS2R R98, SRZ ;  /* 0x0000000000627805 */ /* 0x000fe2000001ff00 */
[----:B------:R-:W-:Y:S01]  /*33e0*/  LEA R4, R17, R2, 0x3 ;  /* 0x0000000211047211 */ /* 0x000fe200078e18ff */
[----:B------:R-:W-:Y:S01]  /*33f0*/  CS2R R100, SRZ ;  /* 0x0000000000647805 */ /* 0x000fe2000001ff00 */
[----:B------:R-:W-:Y:S01]  /*3400*/  LOP3.LUT R5, R246, 0x7, RZ, 0xc0, !PT ;  /* 0x00000007f6057812 */ /* 0x000fe200078ec0ff */
[----:B------:R-:W-:Y:S01]  /*3410*/  CS2R R102, SRZ ;  /* 0x0000000000667805 */ /* 0x000fe2000001ff00 */
[----:B------:R-:W-:Y:S01]  /*3420*/  LOP3.LUT R10, R132, 0x10, RZ, 0xc0, !PT ;  /* 0x00000010840a7812 */ /* 0x000fe200078ec0ff */
[----:B------:R-:W-:Y:S01]  /*3430*/  CS2R R104, SRZ ;  /* 0x0000000000687805 */ /* 0x000fe2000001ff00 */
[----:B------:R-:W-:Y:S01]  /*3440*/  LOP3.LUT R11, R7, 0x90, RZ, 0xc0, !PT ;  /* 0x00000090070b7812 */ /* 0x000fe200078ec0ff */
[----:B------:R-:W-:Y:S01]  /*3450*/  IMAD R60, R5, 0x110, RZ ;  /* 0x00000110053c7824 */ /* 0x000fe200078e02ff */
[----:B------:R-:W-:Y:S01]  /*3460*/  LEA R7, R17, R4, 0x3 ;  /* 0x0000000411077211 */ /* 0x000fe200078e18ff */
[----:B------:R-:W-:Y:S01]  /*3470*/  CS2R R106, SRZ ;  /* 0x00000000006a7805 */ /* 0x000fe2000001ff00 */
[----:B------:R-:W-:Y:S01]  /*3480*/  LOP3.LUT R5, R10, 0x60, R246, 0xf8, !PT ;  /* 0x000000600a057812 */ /* 0x000fe200078ef8f6 */
[----:B------:R-:W-:Y:S01]  /*3490*/  CS2R R108, SRZ ;  /* 0x00000000006c7805 */ /* 0x000fe2000001ff00 */
[----:B------:R-:W-:Y:S01]  /*34a0*/  LOP3.LUT R11, R11, 0x60, R13, 0xf8, !PT ;  /* 0x000000600b0b7812 */ /* 0x000fe200078ef80d */
[----:B------:R-:W-:Y:S01]  /*34b0*/  CS2R R110, SRZ ;  /* 0x00000000006e7805 */ /* 0x000fe2000001ff00 */
[----:B------:R-:W-:Y:S01]  /*34c0*/  LEA R10, R17, R7, 0x3 ;  /* 0x00000007110a7211 */ /* 0x000fe200078e18ff */
[----:B------:R-:W-:Y:S01]  /*34d0*/  CS2R R112, SRZ ;  /* 0x0000000000707805 */ /* 0x000fe2000001ff00 */
[----:B------:R-:W-:Y:S01]  /*34e0*/  LOP3.LUT R13, R11, 0x10, R132, 0x78, !PT ;  /* 0x000000100b0d7812 */ /* 0x000fe200078e7884 */
[----:B------:R-:W-:Y:S01]  /*34f0*/  CS2R R114, SRZ ;  /* 0x0000000000727805 */ /* 0x000fe2000001ff00 */
[C---:B------:R-:W-:Y:S01]  /*3500*/  LEA R11, R17.reuse, R10, 0x3 ;  /* 0x0000000a110b7211 */ /* 0x040fe200078e18ff */
[----:B------:R-:W-:Y:S01]  /*3510*/  CS2R R116, SRZ ;  /* 0x0000000000747805 */ /* 0x000fe2000001ff00 */
[----:B------:R-:W-:Y:S01]  /*3520*/  LOP3.LUT R12, R246, 0x10, RZ, 0xc0, !PT ;  /* 0x00000010f60c7812 */ /* 0x000fe200078ec0ff */
[----:B------:R-:W-:Y:S01]  /*3530*/  CS2R R118, SRZ ;  /* 0x0000000000767805 */ /* 0x000fe2000001ff00 */
[----:B------:R-:W-:Y:S01]  /*3540*/  LOP3.LUT R5, R60, R5, RZ, 0x3c, !PT ;  /* 0x000000053c057212 */ /* 0x000fe200078e3cff */
[----:B------:R-:W-:Y:S01]  /*3550*/  CS2R R120, SRZ ;  /* 0x0000000000787805 */ /* 0x000fe2000001ff00 */
[----:B------:R-:W-:Y:S01]  /*3560*/  IADD3.X R15, R6, c[0x0][0x174], R3, P0, P1 ;  /* 0x00005d00060f7a10 */ /* 0x000fe200007e2403 */
[----:B------:R-:W-:Y:S01]  /*3570*/  CS2R R122, SRZ ;  /* 0x00000000007a7805 */ /* 0x000fe2000001ff00 */
[C---:B------:R-:W-:Y:S01]  /*3580*/  LEA R3, R17.reuse, R11, 0x3 ;  /* 0x0000000b11037211 */ /* 0x040fe200078e18ff */
[----:B------:R-:W-:Y:S01]  /*3590*/  CS2R R124, SRZ ;  /* 0x00000000007c7805 */ /* 0x000fe2000001ff00 */
[C---:B------:R-:W-:Y:S01]  /*35a0*/  LEA R5, R12.reuse, R5, 0x7 ;  /* 0x000000050c057211 */ /* 0x040fe200078e38ff */
[----:B------:R-:W-:Y:S01]  /*35b0*/  CS2R R126, SRZ ;  /* 0x00000000007e7805 */ /* 0x000fe2000001ff00 */
[----:B------:R-:W-:Y:S01]  /*35c0*/  LEA R6, R12, R13, 0x4 ;  /* 0x0000000d0c067211 */ /* 0x000fe200078e20ff */
[----:B------:R-:W-:Y:S01]  /*35d0*/  CS2R R136, SRZ ;  /* 0x0000000000887805 */ /* 0x000fe2000001ff00 */
[----:B------:R-:W-:Y:S01]  /*35e0*/  LEA R214, P2, R2, R27, 0x1 ;  /* 0x0000001b02d67211 */ /* 0x000fe200078408ff */
[----:B------:R-:W-:Y:S01]  /*35f0*/  CS2R R138, SRZ ;  /* 0x00000000008a7805 */ /* 0x000fe2000001ff00 */
[C---:B------:R-:W-:Y:S01]  /*3600*/  LEA R12, R17.reuse, R3, 0x3 ;  /* 0x00000003110c7211 */ /* 0x040fe200078e18ff */
[----:B------:R-:W-:Y:S01]  /*3610*/  CS2R R152, SRZ ;  /* 0x0000000000987805 */ /* 0x000fe2000001ff00 */
[----:B------:R-:W-:Y:S01]  /*3620*/  LEA R218, P0, R8, R27, 0x1 ;  /* 0x0000001b08da7211 */ /* 0x000fe200078008ff */
[----:B------:R-:W-:Y:S01]  /*3630*/  CS2R R154, SRZ ;  /* 0x00000000009a7805 */ /* 0x000fe2000001ff00 */
[----:B------:R-:W-:Y:S01]  /*3640*/  LEA.HI.X.SX32 R215, R2, R15, 0x1, P2 ;  /* 0x0000000f02d77211 */ /* 0x000fe200010f0eff */
[----:B------:R-:W-:Y:S01]  /*3650*/  CS2R R68, SRZ ;  /* 0x0000000000447805 */ /* 0x000fe2000001ff00 */
[----:B------:R-:W-:Y:S01]  /*3660*/  LEA R2, R17, R12, 0x3 ;  /* 0x0000000c11027211 */ /* 0x000fe200078e18ff */
[----:B------:R-:W-:Y:S01]  /*3670*/  CS2R R70, SRZ ;  /* 0x0000000000467805 */ /* 0x000fe2000001ff00 */
[----:B------:R-:W-:Y:S01]  /*3680*/  LEA R216, P1, R9, R27, 0x1 ;  /* 0x0000001b09d87211 */ /* 0x000fe200078208ff */
[----:B------:R-:W-:Y:S01]  /*3690*/  CS2R R72, SRZ ;  /* 0x0000000000487805 */ /* 0x000fe2000001ff00 */
[----:B------:R-:W-:Y:S01]  /*36a0*/  LEA.HI.X.SX32 R219, R8, R15, 0x1, P0 ;  /* 0x0000000f08db7211 */ /* 0x000fe200000f0eff */
[----:B------:R-:W-:Y:S01]  /*36b0*/  CS2R R74, SRZ ;  /* 0x00000000004a7805 */ /* 0x000fe2000001ff00 */
[C---:B------:R-:W-:Y:S01]  /*36c0*/  LEA R212, P0, R4.reuse, R27, 0x1 ;  /* 0x0000001b04d47211 */ /* 0x040fe200078008ff */
[----:B------:R-:W-:Y:S01]  /*36d0*/  CS2R R76, SRZ ;  /* 0x00000000004c7805 */ /* 0x000fe2000001ff00 */
[----:B------:R-:W-:Y:S01]  /*36e0*/  LEA R8, R17, R2, 0x3 ;  /* 0x0000000211087211 */ /* 0x000fe200078e18ff */
[----:B------:R-:W-:Y:S01]  /*36f0*/  CS2R R78, SRZ ;  /* 0x00000000004e7805 */ /* 0x000fe2000001ff00 */
[----:B------:R-:W-:Y:S01]  /*3700*/  LEA.HI.X.SX32 R217, R9, R15, 0x1, P1 ;  /* 0x0000000f09d97211 */ /* 0x000fe200008f0eff */
[----:B------:R-:W-:Y:S01]  /*3710*/  CS2R R80, SRZ ;  /* 0x0000000000507805 */ /* 0x000fe2000001ff00 */
[----:B------:R-:W-:Y:S01]  /*3720*/  LEA R210, P1, R7, R27, 0x1 ;  /* 0x0000001b07d27211 */ /* 0x000fe200078208ff */
[----:B------:R-:W-:Y:S01]  /*3730*/  CS2R R82, SRZ ;  /* 0x0000000000527805 */ /* 0x000fe2000001ff00 */
[-C--:B------:R-:W-:Y:S01]  /*3740*/  LEA.HI.X.SX32 R213, R4, R15.reuse, 0x1, P0 ;  /* 0x0000000f04d57211 */ /* 0x080fe200000f0eff */
[----:B------:R-:W-:Y:S01]  /*3750*/  CS2R R64, SRZ ;  /* 0x0000000000407805 */ /* 0x000fe2000001ff00 */
[----:B------:R-:W-:Y:S01]  /*3760*/  LEA R4, R17, R8, 0x3 ;  /* 0x0000000811047211 */ /* 0x000fe200078e18ff */
[----:B------:R-:W-:Y:S01]  /*3770*/  CS2R R66, SRZ ;  /* 0x0000000000427805 */ /* 0x000fe2000001ff00 */
[----:B------:R-:W-:Y:S01]  /*3780*/  LEA.HI.X.SX32 R211, R7, R15, 0x1, P1 ;  /* 0x0000000f07d37211 */ /* 0x000fe200008f0eff */
[----:B------:R-:W-:Y:S01]  /*3790*/  CS2R R28, SRZ ;  /* 0x00000000001c7805 */ /* 0x000fe2000001ff00 */
[-C--:B------:R-:W-:Y:S01]  /*37a0*/  LEA R204, P1, R3, R27.reuse, 0x1 ;  /* 0x0000001b03cc7211 */ /* 0x080fe200078208ff */
[----:B------:R-:W-:Y:S01]  /*37b0*/  CS2R R30, SRZ ;  /* 0x00000000001e7805 */ /* 0x000fe2000001ff00 */
[----:B------:R-:W-:Y:S01]  /*37c0*/  LEA R7, R17, R4, 0x3 ;  /* 0x0000000411077211 */ /* 0x000fe200078e18ff */
[----:B------:R-:W-:Y:S01]  /*37d0*/  CS2R R32, SRZ ;  /* 0x0000000000207805 */ /* 0x000fe2000001ff00 */
[CC--:B------:R-:W-:Y:S01]  /*37e0*/  LEA R208, P2, R10.reuse, R27.reuse, 0x1 ;  /* 0x0000001b0ad07211 */ /* 0x0c0fe200078408ff */
[----:B------:R-:W-:Y:S01]  /*37f0*/  CS2R R34, SRZ ;  /* 0x0000000000227805 */ /* 0x000fe2000001ff00 */
[----:B------:R-:W-:Y:S01]  /*3800*/  LEA R206, P0, R11, R27, 0x1 ;  /* 0x0000001b0bce7211 */ /* 0x000fe200078008ff */
[----:B------:R-:W-:Y:S01]  /*3810*/  CS2R R36, SRZ ;  /* 0x0000000000247805 */ /* 0x000fe2000001ff00 */
[----:B------:R-:W-:Y:S01]  /*3820*/  LEA.HI.X.SX32 R205, R3, R15, 0x1, P1 ;  /* 0x0000000f03cd7211 */ /* 0x000fe200008f0eff */
[----:B------:R-:W-:Y:S01]  /*3830*/  CS2R R38, SRZ ;  /* 0x0000000000267805 */ /* 0x000fe2000001ff00 */
[----:B------:R-:W-:Y:S01]  /*3840*/  LEA R3, R17, R7, 0x3 ;  /* 0x0000000711037211 */ /* 0x000fe200078e18ff */
[----:B------:R-:W-:Y:S01]  /*3850*/  CS2R R40, SRZ ;  /* 0x0000000000287805 */ /* 0x000fe2000001ff00 */
[----:B------:R-:W-:Y:S01]  /*3860*/  LEA.HI.X.SX32 R209, R10, R15, 0x1, P2 ;  /* 0x0000000f0ad17211 */ /* 0x000fe200010f0eff */
[----:B------:R-:W-:Y:S01]  /*3870*/  CS2R R42, SRZ ;  /* 0x00000000002a7805 */ /* 0x000fe2000001ff00 */
[----:B------:R-:W-:Y:S01]  /*3880*/  LEA R202, P2, R12, R27, 0x1 ;  /* 0x0000001b0cca7211 */ /* 0x000fe200078408ff */
[----:B------:R-:W-:Y:S01]  /*3890*/  CS2R R44, SRZ ;  /* 0x00000000002c7805 */ /* 0x000fe2000001ff00 */
[----:B------:R-:W-:Y:S01]  /*38a0*/  LEA.HI.X.SX32 R207, R11, R15, 0x1, P0 ;  /* 0x0000000f0bcf7211 */ /* 0x000fe200000f0eff */
[----:B------:R-:W-:Y:S01]  /*38b0*/  CS2R R46, SRZ ;  /* 0x00000000002e7805 */ /* 0x000fe2000001ff00 */
[----:B------:R-:W-:Y:S01]  /*38c0*/  MOV R181, c[0x0][0x1a4] ;  /* 0x0000690000b57a02 */ /* 0x000fe20000000f00 */
[----:B------:R-:W-:Y:S01]  /*38d0*/  CS2R R48, SRZ ;  /* 0x0000000000307805 */ /* 0x000fe2000001ff00 */
[----:B------:R-:W-:Y:S01]  /*38e0*/  LEA R200, P0, R2, R27, 0x1 ;  /* 0x0000001b02c87211 */ /* 0x000fe200078008ff */
[----:B------:R-:W-:Y:S01]  /*38f0*/  CS2R R50, SRZ ;  /* 0x0000000000327805 */ /* 0x000fe2000001ff00 */
[----:B------:R-:W-:Y:S01]  /*3900*/  LEA R9, R17, R3, 0x3 ;  /* 0x0000000311097211 */ /* 0x000fe200078e18ff */
[C---:B------:R-:W-:Y:S01]  /*3910*/  IMAD R169, R181.reuse, 0xa, RZ ;  /* 0x0000000ab5a97824 */ /* 0x040fe200078e02ff */
[----:B------:R-:W-:Y:S01]  /*3920*/  LEA.HI.X.SX32 R203, R12, R15, 0x1, P2 ;  /* 0x0000000f0ccb7211 */ /* 0x000fe200010f0eff */
[C---:B------:R-:W-:Y:S01]  /*3930*/  IMAD R231, R181.reuse, 0x14, RZ ;  /* 0x00000014b5e77824 */ /* 0x040fe200078e02ff */
[-C--:B------:R-:W-:Y:S01]  /*3940*/  LEA R198, P1, R8, R27.reuse, 0x1 ;  /* 0x0000001b08c67211 */ /* 0x080fe200078208ff */
[C---:B------:R-:W-:Y:S01]  /*3950*/  IMAD R235, R181.reuse, 0x12, RZ ;  /* 0x00000012b5eb7824 */ /* 0x040fe200078e02ff */
[----:B------:R-:W-:Y:S01]  /*3960*/  LEA R190, P2, R4, R27, 0x1 ;  /* 0x0000001b04be7211 */ /* 0x000fe200078408ff */
[C---:B------:R-:W-:Y:S01]  /*3970*/  IMAD R229, R181.reuse, 0x16, RZ ;  /* 0x00000016b5e57824 */ /* 0x040fe200078e02ff */
[----:B------:R-:W-:Y:S01]  /*3980*/  LEA.HI.X.SX32 R201, R2, R15, 0x1, P0 ;  /* 0x0000000f02c97211 */ /* 0x000fe200000f0eff */
[----:B------:R-:W-:Y:S01]  /*3990*/  IMAD R135, R181, 0x6, RZ ;  /* 0x00000006b5877824 */ /* 0x000fe200078e02ff */
[----:B------:R-:W-:Y:S01]  /*39a0*/  LEA R2, R17, R9, 0x3 ;  /* 0x0000000911027211 */ /* 0x000fe200078e18ff */
[C---:B------:R-:W-:Y:S01]  /*39b0*/  IMAD R173, R181.reuse, 0xc, RZ ;  /* 0x0000000cb5ad7824 */ /* 0x040fe200078e02ff */
[-C--:B------:R-:W-:Y:S01]  /*39c0*/  LEA.HI.X.SX32 R199, R8, R15.reuse, 0x1, P1 ;  /* 0x0000000f08c77211 */ /* 0x080fe200008f0eff */
[C---:B------:R-:W-:Y:S01]  /*39d0*/  IMAD R227, R181.reuse, 0x18, RZ ;  /* 0x00000018b5e37824 */ /* 0x040fe200078e02ff */
[----:B------:R-:W-:Y:S01]  /*39e0*/  LEA.HI.X.SX32 R191, R4, R15, 0x1, P2 ;  /* 0x0000000f04bf7211 */ /* 0x000fe200010f0eff */
[----:B------:R-:W-:Y:S01]  /*39f0*/  IMAD R225, R181, 0x1a, RZ ;  /* 0x0000001ab5e17824 */ /* 0x000fe200078e02ff */
[-C--:B------:R-:W-:Y:S01]  /*3a00*/  LEA R20, P0, R7, R27.reuse, 0x1 ;  /* 0x0000001b07147211 */ /* 0x080fe200078008ff */
[----:B------:R-:W-:Y:S01]  /*3a10*/  IMAD R171, R181, 0xb, RZ ;  /* 0x0000000bb5ab7824 */ /* 0x000fe200078e02ff */
[-C--:B------:R-:W-:Y:S01]  /*3a20*/  LEA R22, P1, R3, R27.reuse, 0x1 ;  /* 0x0000001b03167211 */ /* 0x080fe200078208ff */
[----:B------:R-:W-:Y:S01]  /*3a30*/  IMAD R175, R181, 0xd, RZ ;  /* 0x0000000db5af7824 */ /* 0x000fe200078e02ff */
[-C--:B------:R-:W-:Y:S01]  /*3a40*/  LEA R24, P2, R9, R27.reuse, 0x1 ;  /* 0x0000001b09187211 */ /* 0x080fe200078408ff */
[C---:B------:R-:W-:Y:S01]  /*3a50*/  IMAD R177, R181.reuse, 0xe, RZ ;  /* 0x0000000eb5b17824 */ /* 0x040fe200078e02ff */
[C---:B------:R-:W-:Y:S01]  /*3a60*/  LEA R26, P3, R2.reuse, R27, 0x1 ;  /* 0x0000001b021a7211 */ /* 0x040fe200078608ff */
[C---:B------:R-:W-:Y:S01]  /*3a70*/  IMAD R223, R181.reuse, 0x1c, RZ ;  /* 0x0000001cb5df7824 */ /* 0x040fe200078e02ff */
[C---:B------:R-:W-:Y:S01]  /*3a80*/  LEA R133, R181.reuse, R181, 0x2 ;  /* 0x000000b5b5857211 */ /* 0x040fe200078e10ff */
[----:B------:R-:W-:Y:S01]  /*3a90*/  IMAD R221, R181, 0x1e, RZ ;  /* 0x0000001eb5dd7824 */ /* 0x000fe200078e02ff */
[-C--:B------:R-:W-:Y:S01]  /*3aa0*/  IADD3 R230, P5, R231, R18.reuse, RZ ;  /* 0x00000012e7e67210 */ /* 0x080fe20007fbe0ff */
[----:B------:R-:W-:Y:S01]  /*3ab0*/  CS2R R52, SRZ ;  /* 0x0000000000347805 */ /* 0x000fe2000001ff00 */
[-C--:B------:R-:W-:Y:S01]  /*3ac0*/  IADD3 R242, P6, R169, R18.reuse, RZ ;  /* 0x00000012a9f27210 */ /* 0x080fe20007fde0ff */
[----:B------:R-:W-:Y:S01]  /*3ad0*/  CS2R R54, SRZ ;  /* 0x0000000000367805 */ /* 0x000fe2000001ff00 */
[----:B------:R-:W-:Y:S01]  /*3ae0*/  SHF.R.S32.HI R62, RZ, 0x6, R246 ;  /* 0x00000006ff3e7819 */ /* 0x000fe200000114f6 */
[----:B------:R-:W-:Y:S01]  /*3af0*/  CS2R R56, SRZ ;  /* 0x0000000000387805 */ /* 0x000fe2000001ff00 */
[-C--:B------:R-:W-:Y:S01]  /*3b00*/  LEA.HI.X.SX32 R21, R7, R15.reuse, 0x1, P0 ;  /* 0x0000000f07157211 */ /* 0x080fe200000f0eff */
[----:B------:R-:W-:Y:S01]  /*3b10*/  CS2R R58, SRZ ;  /* 0x00000000003a7805 */ /* 0x000fe2000001ff00 */
[-C--:B------:R-:W-:Y:S01]  /*3b20*/  LEA.HI.X.SX32 R23, R3, R15.reuse, 0x1, P1 ;  /* 0x0000000f03177211 */ /* 0x080fe200008f0eff */
[----:B------:R-:W-:Y:S01]  /*3b30*/  CS2R R128, SRZ ;  /* 0x0000000000807805 */ /* 0x000fe2000001ff00 */
[-C--:B------:R-:W-:Y:S01]  /*3b40*/  LEA.HI.X.SX32 R25, R9, R15.reuse, 0x1, P2 ;  /* 0x0000000f09197211 */ /* 0x080fe200010f0eff */
[----:B------:R-:W-:Y:S01]  /*3b50*/  CS2R R130, SRZ ;  /* 0x0000000000827805 */ /* 0x000fe2000001ff00 */
[----:B------:R-:W-:Y:S01]  /*3b60*/  LEA.HI.X.SX32 R27, R2, R15, 0x1, P3 ;  /* 0x0000000f021b7211 */ /* 0x000fe200018f0eff */
[----:B------:R-:W-:Y:S01]  /*3b70*/  CS2R R84, SRZ ;  /* 0x0000000000547805 */ /* 0x000fe2000001ff00 */
[-C--:B------:R-:W-:Y:S01]  /*3b80*/  LEA.HI.X.SX32 R243, R133, R19.reuse, 0x1, P6 ;  /* 0x0000001385f37211 */ /* 0x080fe200030f0eff */
[----:B------:R-:W-:Y:S01]  /*3b90*/  CS2R R86, SRZ ;  /* 0x0000000000567805 */ /* 0x000fe2000001ff00 */
[----:B------:R-:W-:Y:S01]  /*3ba0*/  LEA.HI.X.SX32 R231, R169, R19, 0x1, P5 ;  /* 0x00000013a9e77211 */ /* 0x000fe200028f0eff */
[----:B------:R-:W-:Y:S01]  /*3bb0*/  CS2R R144, SRZ ;  /* 0x0000000000907805 */ /* 0x000fe2000001ff00 */
[CC--:B------:R-:W-:Y:S01]  /*3bc0*/  LEA R11, R181.reuse, R181.reuse, 0x3 ;  /* 0x000000b5b50b7211 */ /* 0x0c0fe200078e18ff */
[----:B------:R-:W-:Y:S01]  /*3bd0*/  CS2R R146, SRZ ;  /* 0x0000000000927805 */ /* 0x000fe2000001ff00 */
[----:B------:R-:W-:Y:S01]  /*3be0*/  LEA R61, R181, R181, 0x1 ;  /* 0x000000b5b53d7211 */ /* 0x000fe200078e08ff */
[----:B------:R-:W-:Y:S01]  /*3bf0*/  CS2R R160, SRZ ;  /* 0x0000000000a07805 */ /* 0x000fe2000001ff00 */
[-C--:B------:R-:W-:Y:S01]  /*3c00*/  IADD3 R234, P0, R235, R18.reuse, RZ ;  /* 0x00000012ebea7210 */ /* 0x080fe20007f1e0ff */
        /* <DEDUP_REMOVED lines=9> */
[----:B------:R-:W-:Y:S01]  /*3ca0*/  IADD3 R240, P5, R173, R18, RZ ;  /* 0x00000012adf07210 */ /* 0x000fe20007fbe0ff */
[----:B------:R-:W-:Y:S01]  /*3cb0*/  CS2R R156, SRZ ;  /* 0x00000000009c7805 */ /* 0x000fe2000001ff00 */
[----:B------:R-:W-:Y:S01]  /*3cc0*/  SGXT R62, R62, 0x1 ;  /* 0x000000013e3e781a */ /* 0x000fe20000000200 */
[----:B------:R-:W-:Y:S01]  /*3cd0*/  CS2R R158, SRZ ;  /* 0x00000000009e7805 */ /* 0x000fe2000001ff00 */
[----:B------:R-:W-:-:S02]  /*3ce0*/  SHF.L.U32 R17, R181, 0x1, RZ ;  /* 0x00000001b5117819 */ /* 0x000fc400000006ff */
[-C--:B------:R-:W-:Y:S02]  /*3cf0*/  LEA.HI.X.SX32 R235, R11, R19.reuse, 0x1, P0 ;  /* 0x000000130beb7211 */ /* 0x080fe400000f0eff */
[-C--:B------:R-:W-:Y:S02]  /*3d00*/  LEA.HI.X.SX32 R229, R171, R19.reuse, 0x1, P1 ;  /* 0x00000013abe57211 */ /* 0x080fe400008f0eff */
[-C--:B------:R-:W-:Y:S02]  /*3d10*/  LEA.HI.X.SX32 R247, R61, R19.reuse, 0x1, P6 ;  /* 0x000000133df77211 */ /* 0x080fe400030f0eff */
[-C--:B------:R-:W-:Y:S02]  /*3d20*/  LEA.HI.X.SX32 R241, R135, R19.reuse, 0x1, P5 ;  /* 0x0000001387f17211 */ /* 0x080fe400028f0eff */
[-C--:B------:R-:W-:Y:S02]  /*3d30*/  LEA.HI.X.SX32 R227, R173, R19.reuse, 0x1, P3 ;  /* 0x00000013ade37211 */ /* 0x080fe400018f0eff */
[----:B------:R-:W-:-:S02]  /*3d40*/  LEA.HI.X.SX32 R225, R175, R19, 0x1, P2 ;  /* 0x00000013afe17211 */ /* 0x000fc400010f0eff */
[CC--:B------:R-:W-:Y:S02]  /*3d50*/  LEA R165, R181.reuse, -R181.reuse, 0x3 ;  /* 0x800000b5b5a57211 */ /* 0x0c0fe400078e18ff */
[C---:B------:R-:W-:Y:S02]  /*3d60*/  SHF.L.U32 R63, R181.reuse, 0x2, RZ ;  /* 0x00000002b53f7819 */ /* 0x040fe400000006ff */
[C---:B------:R-:W-:Y:S02]  /*3d70*/  SHF.L.U32 R167, R181.reuse, 0x3, RZ ;  /* 0x00000003b5a77819 */ /* 0x040fe400000006ff */
[----:B------:R-:W-:Y:S02]  /*3d80*/  LEA R179, R181, -R181, 0x4 ;  /* 0x800000b5b5b37211 */ /* 0x000fe400078e20ff */
[----:B------:R-:W-:Y:S02]  /*3d90*/  LOP3.LUT R10, R60, 0x30, R132, 0x78, !PT ;  /* 0x000000303c0a7812 */ /* 0x000fe400078e7884 */
[----:B------:R-:W-:-:S02]  /*3da0*/  LOP3.LUT R62, R62, 0x90, RZ, 0xc0, !PT ;  /* 0x000000903e3e7812 */ /* 0x000fc400078ec0ff */
[-C--:B------:R-:W-:Y:S02]  /*3db0*/  IADD3 R222, P4, R223, R18.reuse, RZ ;  /* 0x00000012dfde7210 */ /* 0x080fe40007f9e0ff */
[-C--:B------:R-:W-:Y:S02]  /*3dc0*/  IADD3 R220, P0, R221, R18.reuse, RZ ;  /* 0x00000012dddc7210 */ /* 0x080fe40007f1e0ff */
[-C--:B------:R-:W-:Y:S02]  /*3dd0*/  IADD3 R238, P1, R177, R18.reuse, RZ ;  /* 0x00000012b1ee7210 */ /* 0x080fe40007f3e0ff */
[-C--:B------:R-:W-:Y:S02]  /*3de0*/  IADD3 R250, P6, R17, R18.reuse, RZ ;  /* 0x0000001211fa7210 */ /* 0x080fe40007fde0ff */
[CC--:B------:R-:W-:Y:S02]  /*3df0*/  LEA R248, P5, R181.reuse, R18.reuse, 0x2 ;  /* 0x00000012b5f87211 */ /* 0x0c0fe400078a10ff */
[----:B------:R-:W-:-:S02]  /*3e00*/  LEA R244, P3, R181, R18, 0x3 ;  /* 0x00000012b5f47211 */ /* 0x000fc400078618ff */
[----:B------:R-:W-:Y:S02]  /*3e10*/  LEA R236, P2, R181, R18, 0x4 ;  /* 0x00000012b5ec7211 */ /* 0x000fe400078420ff */
[----:B------:R-:W-:Y:S02]  /*3e20*/  MOV R8, 0xff800000 ;  /* 0xff80000000087802 */ /* 0x000fe40000000f00 */
[----:B------:R-:W-:Y:S02]  /*3e30*/  MOV R16, 0x3f800000 ;  /* 0x3f80000000107802 */ /* 0x000fe40000000f00 */
[----:B------:R-:W-:Y:S02]  /*3e40*/  MOV R7, RZ ;  /* 0x000000ff00077202 */ /* 0x000fe40000000f00 */
[----:B------:R-:W-:Y:S02]  /*3e50*/  MOV R4, RZ ;  /* 0x000000ff00047202 */ /* 0x000fe40000000f00 */
[----:B------:R-:W-:-:S02]  /*3e60*/  MOV R2, RZ ;  /* 0x000000ff00027202 */ /* 0x000fc40000000f00 */
[----:B------:R-:W-:Y:S02]  /*3e70*/  MOV R15, 0x3f800000 ;  /* 0x3f800000000f7802 */ /* 0x000fe40000000f00 */
[----:B------:R-:W-:Y:S02]  /*3e80*/  MOV R14, 0x3f800000 ;  /* 0x3f800000000e7802 */ /* 0x000fe40000000f00 */
[----:B------:R-:W-:Y:S02]  /*3e90*/  MOV R12, 0x3f800000 ;  /* 0x3f800000000c7802 */ /* 0x000fe40000000f00 */
[----:B------:R-:W-:Y:S02]  /*3ea0*/  MOV R9, 0xff800000 ;  /* 0xff80000000097802 */ /* 0x000fe40000000f00 */
[----:B------:R-:W-:Y:S02]  /*3eb0*/  MOV R13, 0xff800000 ;  /* 0xff800000000d7802 */ /* 0x000fe40000000f00 */
[----:B------:R-:W-:-:S02]  /*3ec0*/  MOV R3, 0xff800000 ;  /* 0xff80000000037802 */ /* 0x000fc40000000f00 */
[----:B------:R-:W-:Y:S02]  /*3ed0*/  LOP3.LUT R11, R62, 0x7e, R132, 0x78, !PT ;  /* 0x0000007e3e0b7812 */ /* 0x000fe400078e7884 */
[----:B------:R-:W-:Y:S02]  /*3ee0*/  LOP3.LUT R60, R10, 0x40, RZ, 0x3c, !PT ;  /* 0x000000400a3c7812 */ /* 0x000fe400078e3cff */
[-C--:B------:R-:W-:Y:S02]  /*3ef0*/  LEA.HI.X.SX32 R239, R165, R19.reuse, 0x1, P1 ;  /* 0x00000013a5ef7211 */ /* 0x080fe400008f0eff */
[-C--:B------:R-:W-:Y:S02]  /*3f00*/  LEA.HI.X.SX32 R223, R177, R19.reuse, 0x1, P4 ;  /* 0x00000013b1df7211 */ /* 0x080fe400020f0eff */
[-C--:B------:R-:W-:Y:S02]  /*3f10*/  LEA.HI.X.SX32 R251, R181, R19.reuse, 0x1, P6 ;  /* 0x00000013b5fb7211 */ /* 0x080fe400030f0eff */
[----:B------:R-:W-:-:S02]  /*3f20*/  LEA.HI.X.SX32 R249, R17, R19, 0x1, P5 ;  /* 0x0000001311f97211 */ /* 0x000fc400028f0eff */
[-C--:B------:R-:W-:Y:S02]  /*3f30*/  LEA.HI.X.SX32 R245, R63, R19.reuse, 0x1, P3 ;  /* 0x000000133ff57211 */ /* 0x080fe400018f0eff */
[-C--:B------:R-:W-:Y:S02]  /*3f40*/  LEA.HI.X.SX32 R237, R167, R19.reuse, 0x1, P2 ;  /* 0x00000013a7ed7211 */ /* 0x080fe400010f0eff */
[----:B------:R-:W-:Y:S02]  /*3f50*/  LEA.HI.X.SX32 R221, R179, R19, 0x1, P0 ;  /* 0x00000013b3dd7211 */ /* 0x000fe400000f0eff */
.L_x_1:
[----:B------:R-:W-:-:S05]  /*3f60*/  IMAD.WIDE R60, R7, 0x2, R18 ;  /* 0x00000002073c7825 */ /* 0x000fca00078e0212 */
[----:B------:R0:W2:Y:S01]  /*3f70*/  LDG.E.U16 R17, [R60.64] ;  /* 0x000000043c117981 */ /* 0x0000a2000c1e1500 */
[----:B------:R-:W-:-:S04]  /*3f80*/  IMAD.WIDE R62, R7, 0x2, R248 ;  /* 0x00000002073e7825 */ /* 0x000fc800078e02f8 */
[C---:B------:R-:W-:Y:S01]  /*3f90*/  IMAD.WIDE R132, R7.reuse, 0x2, R246 ;  /* 0x0000000207847825 */ /* 0x040fe200078e02f6 */
[----:B------:R1:W3:Y:S03]  /*3fa0*/  LDG.E.U16 R167, [R62.64] ;  /* 0x000000043ea77981 */ /* 0x0002e6000c1e1500 */
[C---:B------:R-:W-:Y:S01]  /*3fb0*/  IMAD.WIDE R134, R7.reuse, 0x2, R244 ;  /* 0x0000000207867825 */ /* 0x040fe200078e02f4 */
[----:B------:R4:W5:Y:S03]  /*3fc0*/  LDG.E.U16 R168, [R132.64] ;  /* 0x0000000484a87981 */ /* 0x000966000c1e1500 */
[C---:B0-----:R-:W-:Y:S01]  /*3fd0*/  IMAD.WIDE R60, R7.reuse, 0x2, R250 ;  /* 0x00000002073c7825 */ /* 0x041fe200078e02fa */
[----:B------:R0:W3:Y:S03]  /*3fe0*/  LDG.E.U16 R172, [R134.64] ;  /* 0x0000000486ac7981 */ /* 0x0000e6000c1e1500 */
[C---:B------:R-:W-:Y:S01]  /*3ff0*/  IMAD.WIDE R164, R7.reuse, 0x2, R242 ;  /* 0x0000000207a47825 */ /* 0x040fe200078e02f2 */
[----:B------:R0:W3:Y:S03]  /*4000*/  LDG.E.U16 R166, [R60.64] ;  /* 0x000000043ca67981 */ /* 0x0000e6000c1e1500 */
[C---:B-1----:R-:W-:Y:S01]  /*4010*/  IMAD.WIDE R62, R7.reuse, 0x2, R234 ;  /* 0x00000002073e7825 */ /* 0x042fe200078e02ea */
[----:B------:R1:W3:Y:S03]  /*4020*/  LDG.E.U16 R173, [R164.64] ;  /* 0x00000004a4ad7981 */ /* 0x0002e6000c1e1500 */
[C---:B----4-:R-:W-:Y:S01]  /*4030*/  IMAD.WIDE R132, R7.reuse, 0x2, R230 ;  /* 0x0000000207847825 */ /* 0x050fe200078e02e6 */
[----:B------:R4:W3:Y:S03]  /*4040*/  LDG.E.U16 R170, [R62.64] ;  /* 0x000000043eaa7981 */ /* 0x0008e6000c1e1500 */
[C---:B0-----:R-:W-:Y:S01]  /*4050*/  IMAD.WIDE R60, R7.reuse, 0x2, R236 ;  /* 0x00000002073c7825 */ /* 0x041fe200078e02ec */
[----:B------:R0:W3:Y:S04]  /*4060*/  LDG.E.U16 R171, [R132.64] ;  /* 0x0000000484ab7981 */ /* 0x0000e8000c1e1500 */
[----:B------:R0:W3:Y:S01]  /*4070*/  LDG.E.U16 R169, [R60.64] ;  /* 0x000000043ca97981 */ /* 0x0000e2000c1e1500 */
[----:B------:R-:W-:-:S04]  /*4080*/  IMAD.WIDE R134, R7, 0x2, R228 ;  /* 0x0000000207867825 */ /* 0x000fc800078e02e4 */
[C---:B-1----:R-:W-:Y:S01]  /*4090*/  IMAD.WIDE R164, R7.reuse, 0x2, R226 ;  /* 0x0000000207a47825 */ /* 0x042fe200078e02e2 */
[----:B------:R1:W5:Y:S03]  /*40a0*/  LDG.E.U16 R180, [R134.64] ;  /* 0x0000000486b47981 */ /* 0x000366000c1e1500 */
[C---:B----4-:R-:W-:Y:S01]  /*40b0*/  IMAD.WIDE R62, R7.reuse, 0x2, R240 ;  /* 0x00000002073e7825 */ /* 0x050fe200078e02f0 */
[----:B------:R4:W5:Y:S03]  /*40c0*/  LDG.E.U16 R181, [R164.64] ;  /* 0x00000004a4b57981 */ /* 0x000966000c1e1500 */
[C---:B0-----:R-:W-:Y:S01]  /*40d0*/  IMAD.WIDE R60, R7.reuse, 0x2, R224 ;  /* 0x00000002073c7825 */ /* 0x041fe200078e02e0 */
[----:B------:R-:W5:Y:S03]  /*40e0*/  LDG.E.U16 R175, [R62.64] ;  /* 0x000000043eaf7981 */ /* 0x000f66000c1e1500 */
[C---:B------:R-:W-:Y:S01]  /*40f0*/  IMAD.WIDE R132, R7.reuse, 0x2, R222 ;  /* 0x0000000207847825 */ /* 0x040fe200078e02de */
[----:B------:R-:W5:Y:S03]  /*4100*/  LDG.E.U16 R184, [R60.64] ;  /* 0x000000043cb87981 */ /* 0x000f66000c1e1500 */
[C---:B-1----:R-:W-:Y:S01]  /*4110*/  IMAD.WIDE R134, R7.reuse, 0x2, R238 ;  /* 0x0000000207867825 */ /* 0x042fe200078e02ee */
[----:B------:R-:W5:Y:S03]  /*4120*/  LDG.E.U16 R189, [R132.64] ;  /* 0x0000000484bd7981 */ /* 0x000f66000c1e1500 */
[----:B----4-:R-:W-:Y:S01]  /*4130*/  IMAD.WIDE R164, R7, 0x2, R220 ;  /* 0x0000000207a47825 */ /* 0x010fe200078e02dc */
[----:B------:R-:W4:Y:S04]  /*4140*/  LDG.E.U16 R174, [R134.64] ;  /* 0x0000000486ae7981 */ /* 0x000f28000c1e1500 */
[----:B------:R-:W4:Y:S04]  /*4150*/  LDG.E.U16 R188, [R164.64] ;  /* 0x00000004a4bc7981 */ /* 0x000f28000c1e1500 */
[----:B------:R-:W-:Y:S01]  /*4160*/  BAR.SYNC.DEFER_BLOCKING 0x0 ;  /* 0x0000000000007b1d */ /* 0x000fe20000010000 */
[----:B------:R-:W-:-:S02]  /*4170*/  LOP3.LUT R177, R0, 0x10, RZ, 0x3c, !PT ;  /* 0x0000001000b17812 */ /* 0x000fc400078e3cff */
[C---:B------:R-:W-:Y:S02]  /*4180*/  LOP3.LUT R176, R0.reuse, 0x20, RZ, 0x3c, !PT ;  /* 0x0000002000b07812 */ /* 0x040fe400078e3cff */
[----:B------:R-:W-:Y:S02]  /*4190*/  LOP3.LUT R178, R0, 0x30, RZ, 0x3c, !PT ;  /* 0x0000003000b27812 */ /* 0x000fe400078e3cff */
[----:B------:R-:W-:Y:S01]  /*41a0*/  LOP3.LUT R196, R10, 0x40, RZ, 0x3c, !PT ;  /* 0x000000400ac47812 */ /* 0x000fe200078e3cff */
[----:B--2---:R-:W-:Y:S04]  /*41b0*/  STS.U16 [R0+0x8000], R17 ;  /* 0x0080001100007388 */ /* 0x004fe80000000400 */
[----:B---3--:R-:W-:Y:S04]  /*41c0*/  STS.U16 [R0+0x8800], R169 ;  /* 0x008800a900007388 */ /* 0x008fe80000000400 */
[----:B------:R-:W-:Y:S04]  /*41d0*/  STS.U16 [R177+0x8100], R166 ;  /* 0x008100a6b1007388 */ /* 0x000fe80000000400 */
[----:B------:R0:W-:Y:S04]  /*41e0*/  STS.U16 [R177+0x8900], R170 ;  /* 0x008900aab1007388 */ /* 0x0001e80000000400 */
[----:B------:R-:W-:Y:S04]  /*41f0*/  STS.U16 [R176+0x8200], R167 ;  /* 0x008200a7b0007388 */ /* 0x000fe80000000400 */
[----:B------:R1:W-:Y:S01]  /*4200*/  STS.U16 [R176+0x8a00], R171 ;  /* 0x008a00abb0007388 */ /* 0x0003e20000000400 */
[----:B0-----:R-:W-:-:S03]  /*4210*/  LOP3.LUT R177, R0, 0x40, RZ, 0x3c, !PT ;  /* 0x0000004000b17812 */ /* 0x001fc600078e3cff */
[----:B-----5:R-:W-:Y:S04]  /*4220*/  STS.U16 [R178+0x8300], R168 ;  /* 0x008300a8b2007388 */ /* 0x020fe80000000400 */
        /* <DEDUP_REMOVED lines=8> */
[----:B----4-:R-:W-:Y:S04]  /*42b0*/  STS.U16 [R233+0x8700], R174 ;  /* 0x008700aee9007388 */ /* 0x010fe80000000400 */
[----:B------:R-:W-:Y:S04]  /*42c0*/  STS.U16 [R233+0x8f00], R188 ;  /* 0x008f00bce9007388 */ /* 0x000fe80000000400 */
[----:B------:R-:W-:Y:S06]  /*42d0*/  BAR.SYNC.DEFER_BLOCKING 0x0 ;  /* 0x0000000000007b1d */ /* 0x000fec0000010000 */
[----:B------:R-:W-:Y:S04]  /*42e0*/  LDSM.16.MT88.4 R176, [R5] ;  /* 0x0000000005b0783b */ /* 0x000fe80000004200 */
[----:B------:R-:W0:Y:S04]  /*42f0*/  LDSM.16.M88.4 R168, [R10+0x8000] ;  /* 0x008000000aa8783b */ /* 0x000e280000000200 */
[----:B------:R-:W1:Y:S04]  /*4300*/  LDSM.16.M88.4 R60, [R10+0x8800] ;  /* 0x008800000a3c783b */ /* 0x000e680000000200 */
[----:B------:R-:W2:Y:S04]  /*4310*/  LDSM.16.MT88.4 R164, [R5+0x80] ;  /* 0x0000800005a4783b */ /* 0x000ea80000004200 */
[----:B------:R-:W3:Y:S04]  /*4320*/  LDSM.16.MT88.4 R180, [R5+0x1000] ;  /* 0x0010000005b4783b */ /* 0x000ee80000004200 */
[----:B------:R-:W4:Y:S01]  /*4330*/  LDSM.16.MT88.4 R132, [R5+0x1080] ;  /* 0x001080000584783b */ /* 0x000f220000004200 */
[C---:B0-----:R-:W-:Y:S08]  /*4340*/  HMMA.16816.F32 R184, R176.reuse, R168, RZ ;  /* 0x000000a8b0b8723c */ /* 0x041ff000000018ff */
[----:B-1----:R-:W-:Y:S08]  /*4350*/  HMMA.16816.F32 R176, R176, R60, RZ ;  /* 0x0000003cb0b0723c */ /* 0x002ff000000018ff */
[C---:B--2---:R-:W-:Y:S08]  /*4360*/  HMMA.16816.F32 R172, R164.reuse, R168, RZ ;  /* 0x000000a8a4ac723c */ /* 0x044ff000000018ff */
[----:B------:R-:W-:Y:S08]  /*4370*/  HMMA.16816.F32 R164, R164, R60, RZ ;  /* 0x0000003ca4a4723c */ /* 0x000ff000000018ff */
[C---:B---3--:R-:W-:Y:S08]  /*4380*/  HMMA.16816.F32 R184, R180.reuse, R170, R184 ;  /* 0x000000aab4b8723c */ /* 0x048ff000000018b8 */
[----:B------:R-:W-:Y:S01]  /*4390*/  HMMA.16816.F32 R180, R180, R62, R176 ;  /* 0x0000003eb4b4723c */ /* 0x000fe200000018b0 */
[----:B------:R-:W-:Y:S07]  /*43a0*/  LDSM.16.MT88.4 R176, [R5+0x2000] ;  /* 0x0020000005b0783b */ /* 0x000fee0000004200 */
[C---:B----4-:R-:W-:Y:S01]  /*43b0*/  HMMA.16816.F32 R168, R132.reuse, R170, R172 ;  /* 0x000000aa84a8723c */ /* 0x050fe200000018ac */
[----:B------:R-:W0:Y:S07]  /*43c0*/  LDSM.16.M88.4 R172, [R196+0x8000] ;  /* 0x00800000c4ac783b */ /* 0x000e2e0000000200 */
[----:B------:R-:W-:Y:S01]  /*43d0*/  HMMA.16816.F32 R60, R132, R62, R164 ;  /* 0x0000003e843c723c */ /* 0x000fe200000018a4 */
[----:B------:R-:W1:Y:S04]  /*43e0*/  LDSM.16.M88.4 R164, [R196+0x8800] ;  /* 0x00880000c4a4783b */ /* 0x000e680000000200 */
[----:B------:R-:W2:Y:S03]  /*43f0*/  LDSM.16.MT88.4 R132, [R5+0x2080] ;  /* 0x002080000584783b */ /* 0x000ea60000004200 */
[C---:B0-----:R-:W-:Y:S08]  /*4400*/  HMMA.16816.F32 R184, R176.reuse, R172, R184 ;  /* 0x000000acb0b8723c */ /* 0x041ff000000018b8 */
[----:B-1----:R-:W-:Y:S01]  /*4410*/  HMMA.16816.F32 R180, R176, R164, R180 ;  /* 0x000000a4b0b4723c */ /* 0x002fe200000018b4 */
[----:B------:R-:W0:Y:S07]  /*4420*/  LDSM.16.MT88.4 R176, [R5+0x3000] ;  /* 0x0030000005b0783b */ /* 0x000e2e0000004200 */
[C---:B--2---:R-:W-:Y:S08]  /*4430*/  HMMA.16816.F32 R168, R132.reuse, R172, R168 ;  /* 0x000000ac84a8723c */ /* 0x044ff000000018a8 */
[----:B------:R-:W-:Y:S01]  /*4440*/  HMMA.16816.F32 R60, R132, R164, R60 ;  /* 0x000000a4843c723c */ /* 0x000fe2000000183c */
[----:B------:R-:W1:Y:S07]  /*4450*/  LDSM.16.MT88.4 R132, [R5+0x3080] ;  /* 0x003080000584783b */ /* 0x000e6e0000004200 */
[C---:B0-----:R-:W-:Y:S08]  /*4460*/  HMMA.16816.F32 R184, R176.reuse, R174, R184 ;  /* 0x000000aeb0b8723c */ /* 0x041ff000000018b8 */
[----:B------:R-:W-:Y:S01]  /*4470*/  HMMA.16816.F32 R180, R176, R166, R180 ;  /* 0x000000a6b0b4723c */ /* 0x000fe200000018b4 */
[----:B------:R-:W-:Y:S07]  /*4480*/  LDSM.16.MT88.4 R176, [R5+0x4000] ;  /* 0x0040000005b0783b */ /* 0x000fee0000004200 */
[C---:B-1----:R-:W-:Y:S01]  /*4490*/  HMMA.16816.F32 R172, R132.reuse, R174, R168 ;  /* 0x000000ae84ac723c */ /* 0x042fe200000018a8 */
[----:B------:R-:W-:Y:S07]  /*44a0*/  LDSM.16.MT88.4 R168, [R5+0x4080] ;  /* 0x0040800005a8783b */ /* 0x000fee0000004200 */
[----:B------:R-:W-:Y:S01]  /*44b0*/  HMMA.16816.F32 R164, R132, R166, R60 ;  /* 0x000000a684a4723c */ /* 0x000fe2000000183c */
[----:B------:R-:W0:Y:S04]  /*44c0*/  LDSM.16.M88.4 R132, [R10+0x8080] ;  /* 0x008080000a84783b */ /* 0x000e280000000200 */
[----:B------:R-:W1:Y:S01]  /*44d0*/  LDSM.16.M88.4 R60, [R10+0x8880] ;  /* 0x008880000a3c783b */ /* 0x000e620000000200 */
[----:B------:R-:W-:-:S04]  /*44e0*/  IMAD.WIDE R188, R4, 0x2, R218 ;  /* 0x0000000204bc7825 */ /* 0x000fc800078e02da */
[C---:B------:R-:W-:Y:S02]  /*44f0*/  IMAD.WIDE R192, R4.reuse, 0x2, R212 ;  /* 0x0000000204c07825 */ /* 0x040fe400078e02d4 */
[----:B------:R2:W3:Y:S04]  /*4500*/  LDG.E.U16 R188, [R188.64] ;  /* 0x00000004bcbc7981 */ /* 0x0004e8000c1e1500 */
[----:B------:R4:W5:Y:S01]  /*4510*/  LDG.E.U16 R192, [R192.64] ;  /* 0x00000004c0c07981 */ /* 0x000962000c1e1500 */
[C---:B0-----:R-:W-:Y:S08]  /*4520*/  HMMA.16816.F32 R184, R176.reuse, R132, R184 ;  /* 0x00000084b0b8723c */ /* 0x041ff000000018b8 */
[----:B-1----:R-:W-:Y:S01]  /*4530*/  HMMA.16816.F32 R180, R176, R60, R180 ;  /* 0x0000003cb0b4723c */ /* 0x002fe200000018b4 */
[----:B------:R-:W0:Y:S07]  /*4540*/  LDSM.16.MT88.4 R176, [R5+0x5000] ;  /* 0x0050000005b0783b */ /* 0x000e2e0000004200 */
[C---:B------:R-:W-:Y:S08]  /*4550*/  HMMA.16816.F32 R172, R168.reuse, R132, R172 ;  /* 0x00000084a8ac723c */ /* 0x040ff000000018ac */
[----:B------:R-:W-:Y:S01]  /*4560*/  HMMA.16816.F32 R164, R168, R60, R164 ;  /* 0x0000003ca8a4723c */ /* 0x000fe200000018a4 */
[----:B------:R-:W1:Y:S01]  /*4570*/  LDSM.16.MT88.4 R168, [R5+0x5080] ;  /* 0x0050800005a8783b */ /* 0x000e620000004200 */
[----:B------:R-:W-:-:S05]  /*4580*/  IMAD.WIDE R132, R4, 0x2, R216 ;  /* 0x0000000204847825 */ /* 0x000fca00078e02d8 */
[----:B------:R1:W3:Y:S01]  /*4590*/  LDG.E.U16 R17, [R132.64] ;  /* 0x0000000484117981 */ /* 0x0002e2000c1e1500 */
[----:B------:R-:W-:-:S05]  /*45a0*/  IMAD.WIDE R60, R4, 0x2, R214 ;  /* 0x00000002043c7825 */ /* 0x000fca00078e02d6 */
[----:B--2---:R2:W5:Y:S01]  /*45b0*/  LDG.E.U16 R189, [R60.64] ;  /* 0x000000043cbd7981 */ /* 0x004562000c1e1500 */
[C---:B0-----:R-:W-:Y:S08]  /*45c0*/  HMMA.16816.F32 R184, R176.reuse, R134, R184 ;  /* 0x00000086b0b8723c */ /* 0x041ff000000018b8 */
[----:B------:R-:W-:Y:S01]  /*45d0*/  HMMA.16816.F32 R180, R176, R62, R180 ;  /* 0x0000003eb0b4723c */ /* 0x000fe200000018b4 */
[----:B------:R-:W-:Y:S07]  /*45e0*/  LDSM.16.MT88.4 R176, [R5+0x6000] ;  /* 0x0060000005b0783b */ /* 0x000fee0000004200 */
[C---:B-1----:R-:W-:Y:S01]  /*45f0*/  HMMA.16816.F32 R132, R168.reuse, R134, R172 ;  /* 0x00000086a884723c */ /* 0x042fe200000018ac */
[----:B------:R-:W0:Y:S07]  /*4600*/  LDSM.16.M88.4 R172, [R196+0x8080] ;  /* 0x00808000c4ac783b */ /* 0x000e2e0000000200 */
[----:B--2---:R-:W-:Y:S01]  /*4610*/  HMMA.16816.F32 R60, R168, R62, R164 ;  /* 0x0000003ea83c723c */ /* 0x004fe200000018a4 */
[----:B------:R-:W1:Y:S06]  /*4620*/  LDSM.16.M88.4 R168, [R196+0x8880] ;  /* 0x00888000c4a8783b */ /* 0x000e6c0000000200 */
[----:B------:R-:W-:-:S05]  /*4630*/  IMAD.WIDE R164, R4, 0x2, R210 ;  /* 0x0000000204a47825 */ /* 0x000fca00078e02d2 */
[----:B----4-:R2:W4:Y:S04]  /*4640*/  LDG.E.U16 R193, [R164.64] ;  /* 0x00000004a4c17981 */ /* 0x010528000c1e1500 */
[----:B--2---:R-:W2:Y:S01]  /*4650*/  LDSM.16.MT88.4 R164, [R5+0x6080] ;  /* 0x0060800005a4783b */ /* 0x004ea20000004200 */
[C---:B0-----:R-:W-:Y:S08]  /*4660*/  HMMA.16816.F32 R184, R176.reuse, R172, R184 ;  /* 0x000000acb0b8723c */ /* 0x041ff000000018b8 */
[----:B-1----:R-:W-:Y:S01]  /*4670*/  HMMA.16816.F32 R180, R176, R168, R180 ;  /* 0x000000a8b0b4723c */ /* 0x002fe200000018b4 */
[----:B------:R-:W0:Y:S07]  /*4680*/  LDSM.16.MT88.4 R176, [R5+0x7000] ;  /* 0x0070000005b0783b */ /* 0x000e2e0000004200 */
[C---:B--2---:R-:W-:Y:S08]  /*4690*/  HMMA.16816.F32 R132, R164.reuse, R172, R132 ;  /* 0x000000aca484723c */ /* 0x044ff00000001884 */
[----:B------:R-:W-:Y:S07]  /*46a0*/  HMMA.16816.F32 R60, R164, R168, R60 ;  /* 0x000000a8a43c723c */ /* 0x000fee000000183c */
[----:B------:R-:W-:-:S04]  /*46b0*/  IMAD.WIDE R166, R4, 0x2, R204 ;  /* 0x0000000204a67825 */ /* 0x000fc800078e02cc */
[C---:B------:R-:W-:Y:S01]  /*46c0*/  IMAD.WIDE R164, R4.reuse, 0x2, R202 ;  /* 0x0000000204a47825 */ /* 0x040fe200078e02ca */
[----:B------:R1:W2:Y:S04]  /*46d0*/  LDG.E.U16 R169, [R166.64] ;  /* 0x00000004a6a97981 */ /* 0x0002a8000c1e1500 */
[----:B------:R1:W2:Y:S04]  /*46e0*/  LDG.E.U16 R168, [R164.64] ;  /* 0x00000004a4a87981 */ /* 0x0002a8000c1e1500 */
[----:B-1----:R-:W1:Y:S01]  /*46f0*/  LDSM.16.MT88.4 R164, [R5+0x7080] ;  /* 0x0070800005a4783b */ /* 0x002e620000004200 */
[----:B0-----:R-:W-:Y:S01]  /*4700*/  HMMA.16816.F32 R184, R176, R174, R184 ;  /* 0x000000aeb0b8723c */ /* 0x001fe200000018b8 */
[----:B------:R-:W-:-:S04]  /*4710*/  IMAD.WIDE R172, R4, 0x2, R206 ;  /* 0x0000000204ac7825 */ /* 0x000fc800078e02ce */
[C---:B------:R-:W-:Y:S02]  /*4720*/  IMAD.WIDE R196, R4.reuse, 0x2, R198 ;  /* 0x0000000204c47825 */ /* 0x040fe400078e02c6 */
[----:B------:R0:W2:Y:S01]  /*4730*/  LDG.E.U16 R172, [R172.64] ;  /* 0x00000004acac7981 */ /* 0x0000a2000c1e1500 */
[----:B------:R-:W-:Y:S01]  /*4740*/  HMMA.16816.F32 R180, R176, R170, R180 ;  /* 0x000000aab0b4723c */ /* 0x000fe200000018b4 */
[C---:B------:R-:W-:Y:S02]  /*4750*/  IMAD.WIDE R194, R4.reuse, 0x2, R208 ;  /* 0x0000000204c27825 */ /* 0x040fe400078e02d0 */
[----:B------:R0:W2:Y:S04]  /*4760*/  LDG.E.U16 R178, [R196.64] ;  /* 0x00000004c4b27981 */ /* 0x0000a8000c1e1500 */
[C---:B------:R-:W-:Y:S01]  /*4770*/  IMAD.WIDE R176, R4.reuse, 0x2, R200 ;  /* 0x0000000204b07825 */ /* 0x040fe200078e02c8 */
[----:B------:R-:W2:Y:S04]  /*4780*/  LDG.E.U16 R194, [R194.64] ;  /* 0x00000004c2c27981 */ /* 0x000ea8000c1e1500 */
[----:B------:R0:W2:Y:S02]  /*4790*/  LDG.E.U16 R179, [R176.64] ;  /* 0x00000004b0b37981 */ /* 0x0000a4000c1e1500 */
[----:B0-----:R-:W-:-:S05]  /*47a0*/  IMAD.WIDE R176, R4, 0x2, R190 ;  /* 0x0000000204b07825 */ /* 0x001fca00078e02be */
[----:B------:R0:W2:Y:S01]  /*47b0*/  LDG.E.U16 R173, [R176.64] ;  /* 0x00000004b0ad7981 */ /* 0x0000a2000c1e1500 */
[----:B-1----:R-:W-:Y:S01]  /*47c0*/  HMMA.16816.F32 R132, R164, R174, R132 ;  /* 0x000000aea484723c */ /* 0x002fe20000001884 */
[----:B0-----:R-:W-:-:S06]  /*47d0*/  IMAD.WIDE R176, R4, 0x2, R20 ;  /* 0x0000000204b07825 */ /* 0x001fcc00078e0214 */
[C---:B------:R-:W-:Y:S01]  /*47e0*/  IMAD.WIDE R174, R4.reuse, 0x2, R22 ;  /* 0x0000000204ae7825 */ /* 0x040fe200078e0216 */
[----:B------:R0:W2:Y:S04]  /*47f0*/  LDG.E.U16 R232, [R176.64] ;  /* 0x00000004b0e87981 */ /* 0x0000a8000c1e1500 */
[----:B------:R1:W2:Y:S01]  /*4800*/  LDG.E.U16 R197, [R174.64] ;  /* 0x00000004aec57981 */ /* 0x0002a2000c1e1500 */
[----:B0-----:R-:W-:-:S04]  /*4810*/  IMAD.WIDE R176, R4, 0x2, R24 ;  /* 0x0000000204b07825 */ /* 0x001fc800078e0218 */
[----:B-1----:R-:W-:Y:S02]  /*4820*/  IMAD.WIDE R174, R4, 0x2, R26 ;  /* 0x0000000204ae7825 */ /* 0x002fe400078e021a */
[----:B------:R-:W2:Y:S04]  /*4830*/  LDG.E.U16 R176, [R176.64] ;  /* 0x00000004b0b07981 */ /* 0x000ea8000c1e1500 */
[----:B------:R-:W2:Y:S01]  /*4840*/  LDG.E.U16 R174, [R174.64] ;  /* 0x00000004aeae7981 */ /* 0x000ea2000c1e1500 */
[----:B------:R-:W-:Y:S03]  /*4850*/  HMMA.16816.F32 R164, R164, R170, R60 ;  /* 0x000000aaa4a4723c */ /* 0x000fe6000000183c */
[----:B------:R-:W-:Y:S04]  /*4860*/  BAR.SYNC.DEFER_BLOCKING 0x0 ;  /* 0x0000000000007b1d */ /* 0x000fe80000010000 */
[----:B------:R-:W-:-:S02]  /*4870*/  FMUL R60, R184, c[0x0][0x188] ;  /* 0x00006200b83c7a20 */ /* 0x000fc40000400000 */
[----:B------:R-:W-:-:S05]  /*4880*/  FMUL R61, R185, c[0x0][0x188] ;  /* 0x00006200b93d7a20 */ /* 0x000fca0000400000 */
[----:B------:R-:W-:Y:S01]  /*4890*/  FMNMX R60, R60, R61, !PT ;  /* 0x0000003d3c3c7209 */ /* 0x000fe20007800000 */
[----:B------:R-:W-:-:S05]  /*48a0*/  FMUL R61, R180, c[0x0][0x188] ;  /* 0x00006200b43d7a20 */ /* 0x000fca0000400000 */
[----:B------:R-:W-:Y:S01]  /*48b0*/  FMNMX R60, R61, R60, !PT ;  /* 0x0000003c3d3c7209 */ /* 0x000fe20007800000 */
[----:B------:R-:W-:-:S05]  /*48c0*/  FMUL R61, R181, c[0x0][0x188] ;  /* 0x00006200b53d7a20 */ /* 0x000fca0000400000 */
[----:B------:R-:W-:-:S05]  /*48d0*/  FMNMX R60, R61, R60, !PT ;  /* 0x0000003c3d3c7209 */ /* 0x000fca0007800000 */
[----:B------:R-:W0:Y:S01]  /*48e0*/  SHFL.BFLY PT, R61, R60, 0x2, 0x1f ;  /* 0x0c401f003c3d7f89 */ /* 0x000e2200000e0000 */
[----:B------:R-:W-:Y:S01]  /*48f0*/  FMUL R62, R187, c[0x0][0x188] ;  /* 0x00006200bb3e7a20 */ /* 0x000fe20000400000 */
[----:B0-----:R-:W-:Y:S01]  /*4900*/  FMNMX R61, R60, R61, !PT ;  /* 0x0000003d3c3d7209 */ /* 0x001fe20007800000 */
[----:B------:R-:W-:Y:S01]  /*4910*/  FMUL R60, R183, c[0x0][0x188] ;  /* 0x00006200b73c7a20 */ /* 0x000fe20000400000 */
[----:B---3--:R0:W-:Y:S02]  /*4920*/  STS.U16 [R11+0x8100], R17 ;  /* 0x008100110b007388 */ /* 0x0081e40000000400 */
[----:B0-----:R-:W-:-:S05]  /*4930*/  FMUL R17, R186, c[0x0][0x188] ;  /* 0x00006200ba117a20 */ /* 0x001fca0000400000 */
[----:B------:R-:W-:Y:S01]  /*4940*/  FMNMX R17, R17, R62, !PT ;  /* 0x0000003e11117209 */ /* 0x000fe20007800000 */
[----:B------:R-:W-:-:S05]  /*4950*/  FMUL R62, R182, c[0x0][0x188] ;  /* 0x00006200b63e7a20 */ /* 0x000fca0000400000 */
[----:B------:R-:W-:-:S04]  /*4960*/  FMNMX R17, R62, R17, !PT ;  /* 0x000000113e117209 */ /* 0x000fc80007800000 */
[----:B------:R-:W-:Y:S02]  /*4970*/  FMNMX R60, R60, R17, !PT ;  /* 0x000000113c3c7209 */ /* 0x000fe40007800000 */
[----:B------:R-:W0:Y:S04]  /*4980*/  SHFL.BFLY PT, R17, R61, 0x1, 0x1f ;  /* 0x0c201f003d117f89 */ /* 0x000e2800000e0000 */
[----:B------:R-:W1:Y:S01]  /*4990*/  SHFL.BFLY PT, R63, R60, 0x2, 0x1f ;  /* 0x0c401f003c3f7f89 */ /* 0x000e6200000e0000 */
[----:B------:R-:W-:Y:S02]  /*49a0*/  FMUL R170, R132, c[0x0][0x188] ;  /* 0x0000620084aa7a20 */ /* 0x000fe40000400000 */
[----:B------:R-:W-:-:S05]  /*49b0*/  FMUL R62, R133, c[0x0][0x188] ;  /* 0x00006200853e7a20 */ /* 0x000fca0000400000 */
[----:B------:R-:W-:Y:S01]  /*49c0*/  FMNMX R170, R170, R62, !PT ;  /* 0x0000003eaaaa7209 */ /* 0x000fe20007800000 */
[----:B------:R-:W-:-:S05]  /*49d0*/  FMUL R62, R164, c[0x0][0x188] ;  /* 0x00006200a43e7a20 */ /* 0x000fca0000400000 */
[----:B------:R-:W-:Y:S02]  /*49e0*/  FMNMX R62, R62, R170, !PT ;  /* 0x000000aa3e3e7209 */ /* 0x000fe40007800000 */
[----:B0-----:R-:W-:Y:S01]  /*49f0*/  FMNMX R17, R61, R17, !PT ;  /* 0x000000113d117209 */ /* 0x001fe20007800000 */
[----:B------:R-:W-:Y:S01]  /*4a00*/  FMUL R61, R165, c[0x0][0x188] ;  /* 0x00006200a53d7a20 */ /* 0x000fe20000400000 */
[----:B-1----:R-:W-:-:S04]  /*4a10*/  FMNMX R60, R60, R63, !PT ;  /* 0x0000003f3c3c7209 */ /* 0x002fc80007800000 */
[----:B------:R-:W-:Y:S01]  /*4a20*/  FMNMX R62, R61, R62, !PT ;  /* 0x0000003e3d3e7209 */ /* 0x000fe20007800000 */
[----:B------:R-:W0:Y:S01]  /*4a30*/  SHFL.BFLY PT, R63, R60, 0x1, 0x1f ;  /* 0x0c201f003c3f7f89 */ /* 0x000e2200000e0000 */
[----:B------:R-:W-:-:S03]  /*4a40*/  FMUL R61, R134, c[0x0][0x188] ;  /* 0x00006200863d7a20 */ /* 0x000fc60000400000 */
[----:B------:R-:W1:Y:S01]  /*4a50*/  SHFL.BFLY PT, R170, R62, 0x2, 0x1f ;  /* 0x0c401f003eaa7f89 */ /* 0x000e6200000e0000 */
[----:B------:R-:W-:-:S05]  /*4a60*/  FMUL R171, R135, c[0x0][0x188] ;  /* 0x0000620087ab7a20 */ /* 0x000fca0000400000 */
[----:B------:R-:W-:Y:S01]  /*4a70*/  FMNMX R61, R61, R171, !PT ;  /* 0x000000ab3d3d7209 */ /* 0x000fe20007800000 */
[----:B------:R-:W-:-:S05]  /*4a80*/  FMUL R171, R166, c[0x0][0x188] ;  /* 0x00006200a6ab7a20 */ /* 0x000fca0000400000 */
[----:B------:R-:W-:Y:S01]  /*4a90*/  FMNMX R61, R171, R61, !PT ;  /* 0x0000003dab3d7209 */ /* 0x000fe20007800000 */
[----:B------:R-:W-:-:S05]  /*4aa0*/  FMUL R171, R167, c[0x0][0x188] ;  /* 0x00006200a7ab7a20 */ /* 0x000fca0000400000 */
[----:B------:R-:W-:Y:S02]  /*4ab0*/  FMNMX R61, R171, R61, !PT ;  /* 0x0000003dab3d7209 */ /* 0x000fe40007800000 */
[----:B0-----:R-:W-:-:S03]  /*4ac0*/  FMNMX R60, R60, R63, !PT ;  /* 0x0000003f3c3c7209 */ /* 0x001fc60007800000 */
[----:B------:R-:W0:Y:S01]  /*4ad0*/  SHFL.BFLY PT, R63, R61, 0x2, 0x1f ;  /* 0x0c401f003d3f7f89 */ /* 0x000e2200000e0000 */
[----:B-1----:R-:W-:-:S05]  /*4ae0*/  FMNMX R62, R62, R170, !PT ;  /* 0x000000aa3e3e7209 */ /* 0x002fca0007800000 */
[----:B------:R-:W1:Y:S01]  /*4af0*/  SHFL.BFLY PT, R170, R62, 0x1, 0x1f ;  /* 0x0c201f003eaa7f89 */ /* 0x000e6200000e0000 */
[----:B0-----:R-:W-:Y:S02]  /*4b00*/  FMNMX R63, R61, R63, !PT ;  /* 0x0000003f3d3f7209 */ /* 0x001fe40007800000 */
[----:B-1----:R-:W-:-:S03]  /*4b10*/  FMNMX R170, R62, R170, !PT ;  /* 0x000000aa3eaa7209 */ /* 0x002fc60007800000 */
[----:B------:R-:W0:Y:S04]  /*4b20*/  SHFL.BFLY PT, R62, R63, 0x1, 0x1f ;  /* 0x0c201f003f3e7f89 */ /* 0x000e2800000e0000 */
[----:B------:R-:W-:Y:S04]  /*4b30*/  STS.U16 [R11+0x8000], R188 ;  /* 0x008000bc0b007388 */ /* 0x000fe80000000400 */
[----:B-----5:R-:W-:Y:S04]  /*4b40*/  STS.U16 [R11+0x8200], R189 ;  /* 0x008200bd0b007388 */ /* 0x020fe80000000400 */
[----:B------:R-:W-:Y:S04]  /*4b50*/  STS.U16 [R11+0x8300], R192 ;  /* 0x008300c00b007388 */ /* 0x000fe80000000400 */
[----:B----4-:R-:W-:Y:S04]  /*4b60*/  STS.U16 [R11+0x8400], R193 ;  /* 0x008400c10b007388 */ /* 0x010fe80000000400 */
[----:B--2---:R-:W-:Y:S04]  /*4b70*/  STS.U16 [R11+0x8700], R169 ;  /* 0x008700a90b007388 */ /* 0x004fe80000000400 */
[----:B------:R-:W-:Y:S04]  /*4b80*/  STS.U16 [R11+0x8800], R168 ;  /* 0x008800a80b007388 */ /* 0x000fe80000000400 */
[----:B------:R-:W-:Y:S04]  /*4b90*/  STS.U16 [R11+0x8600], R172 ;  /* 0x008600ac0b007388 */ /* 0x000fe80000000400 */
[----:B------:R-:W-:Y:S04]  /*4ba0*/  STS.U16 [R11+0x8a00], R178 ;  /* 0x008a00b20b007388 */ /* 0x000fe80000000400 */
[----:B------:R1:W-:Y:S04]  /*4bb0*/  STS.U16 [R11+0x8500], R194 ;  /* 0x008500c20b007388 */ /* 0x0003e80000000400 */
[----:B------:R-:W-:Y:S01]  /*4bc0*/  STS.U16 [R11+0x8900], R179 ;  /* 0x008900b30b007388 */ /* 0x000fe20000000400 */
[----:B0-----:R-:W-:-:S02]  /*4bd0*/  FMNMX R62, R63, R62, !PT ;  /* 0x0000003e3f3e7209 */ /* 0x001fc40007800000 */
[----:B------:R-:W-:Y:S02]  /*4be0*/  FMNMX R17, R17, R8, !PT ;  /* 0x0000000811117209 */ /* 0x000fe40007800000 */
[----:B------:R-:W-:Y:S01]  /*4bf0*/  FMNMX R61, R170, R13, !PT ;  /* 0x0000000daa3d7209 */ /* 0x000fe20007800000 */
[----:B------:R-:W-:Y:S01]  /*4c00*/  STS.U16 [R11+0x8b00], R173 ;  /* 0x008b00ad0b007388 */ /* 0x000fe20000000400 */
[----:B------:R-:W-:-:S03]  /*4c10*/  FMNMX R62, R62, R3, !PT ;  /* 0x000000033e3e7209 */ /* 0x000fc60007800000 */
[----:B------:R-:W-:Y:S04]  /*4c20*/  STS.U16 [R11+0x8c00], R232 ;  /* 0x008c00e80b007388 */ /* 0x000fe80000000400 */
[----:B------:R-:W-:Y:S04]  /*4c30*/  STS.U16 [R11+0x8d00], R197 ;  /* 0x008d00c50b007388 */ /* 0x000fe80000000400 */
[----:B------:R0:W-:Y:S04]  /*4c40*/  STS.U16 [R11+0x8e00], R176 ;  /* 0x008e00b00b007388 */ /* 0x0001e80000000400 */
[----:B------:R-:W-:Y:S04]  /*4c50*/  STS.U16 [R11+0x8f00], R174 ;  /* 0x008f00ae0b007388 */ /* 0x000fe80000000400 */
[----:B------:R-:W-:Y:S01]  /*4c60*/  BAR.SYNC.DEFER_BLOCKING 0x0 ;  /* 0x0000000000007b1d */ /* 0x000fe20000010000 */
[----:B------:R-:W-:-:S02]  /*4c70*/  FFMA R181, R181, c[0x0][0x188], -R17 ;  /* 0x00006200b5b57a23 */ /* 0x000fc40000000811 */
[--C-:B------:R-:W-:Y:S02]  /*4c80*/  FFMA R132, R132, c[0x0][0x188], -R61.reuse ;  /* 0x0000620084847a23 */ /* 0x100fe4000000083d */
[----:B------:R-:W-:Y:S02]  /*4c90*/  FFMA R133, R133, c[0x0][0x188], -R61 ;  /* 0x0000620085857a23 */ /* 0x000fe4000000083d */
[--C-:B------:R-:W-:Y:S02]  /*4ca0*/  FFMA R134, R134, c[0x0][0x188], -R62.reuse ;  /* 0x0000620086867a23 */ /* 0x100fe4000000083e */
[----:B------:R-:W-:Y:S02]  /*4cb0*/  FFMA R135, R135, c[0x0][0x188], -R62 ;  /* 0x0000620087877a23 */ /* 0x000fe4000000083e */
[----:B------:R-:W-:Y:S02]  /*4cc0*/  FMUL R181, R181, 1.4426950216293334961 ;  /* 0x3fb8aa3bb5b57820 */ /* 0x000fe40000400000 */
[----:B------:R-:W-:-:S02]  /*4cd0*/  FMUL R132, R132, 1.4426950216293334961 ;  /* 0x3fb8aa3b84847820 */ /* 0x000fc40000400000 */
[----:B------:R-:W-:Y:S02]  /*4ce0*/  FMUL R133, R133, 1.4426950216293334961 ;  /* 0x3fb8aa3b85857820 */ /* 0x000fe40000400000 */
[----:B------:R-:W-:Y:S02]  /*4cf0*/  FMUL R134, R134, 1.4426950216293334961 ;  /* 0x3fb8aa3b86867820 */ /* 0x000fe40000400000 */
[----:B------:R-:W-:Y:S01]  /*4d00*/  FMUL R135, R135, 1.4426950216293334961 ;  /* 0x3fb8aa3b87877820 */ /* 0x000fe20000400000 */
[----:B------:R-:W-:Y:S01]  /*4d10*/  MUFU.EX2 R196, R181 ;  /* 0x000000b500c47308 */ /* 0x000fe20000000800 */
[--C-:B------:R-:W-:Y:S02]  /*4d20*/  FFMA R195, R184, c[0x0][0x188], -R17.reuse ;  /* 0x00006200b8c37a23 */ /* 0x100fe40000000811 */
[--C-:B-1----:R-:W-:Y:S01]  /*4d30*/  FFMA R194, R185, c[0x0][0x188], -R17.reuse ;  /* 0x00006200b9c27a23 */ /* 0x102fe20000000811 */
[----:B------:R-:W-:Y:S01]  /*4d40*/  FMNMX R60, R60, R9, !PT ;  /* 0x000000093c3c7209 */ /* 0x000fe20007800000 */
[----:B------:R-:W-:Y:S01]  /*4d50*/  FFMA R193, R180, c[0x0][0x188], -R17 ;  /* 0x00006200b4c17a23 */ /* 0x000fe20000000811 */
[----:B------:R-:W-:Y:S02]  /*4d60*/  LDSM.16.M88.4 R172, [R6+0x8000] ;  /* 0x0080000006ac783b */ /* 0x000fe40000000200 */
[----:B------:R-:W-:Y:S01]  /*4d70*/  MUFU.EX2 R185, R132 ;  /* 0x0000008400b97308 */ /* 0x000fe20000000800 */
[----:B------:R-:W-:-:S07]  /*4d80*/  FFMA R187, R187, c[0x0][0x188], -R60 ;  /* 0x00006200bbbb7a23 */ /* 0x000fce000000083c */
[----:B------:R-:W-:Y:S08]  /*4d90*/  MUFU.EX2 R184, R133 ;  /* 0x0000008500b87308 */ /* 0x000ff00000000800 */
[----:B------:R-:W-:Y:S08]  /*4da0*/  MUFU.EX2 R181, R134 ;  /* 0x0000008600b57308 */ /* 0x000ff00000000800 */
[----:B------:R1:W-:Y:S01]  /*4db0*/  MUFU.EX2 R180, R135 ;  /* 0x0000008700b47308 */ /* 0x0003e20000000800 */
[----:B------:R-:W-:Y:S01]  /*4dc0*/  FADD R8, -R17, R8 ;  /* 0x0000000811087221 */ /* 0x000fe20000000100 */
[----:B-1----:R-:W1:Y:S01]  /*4dd0*/  LDSM.16.M88.4 R132, [R6+0x8200] ;  /* 0x008200000684783b */ /* 0x002e620000000200 */
[----:B------:R-:W-:-:S02]  /*4de0*/  FFMA R186, R186, c[0x0][0x188], -R60 ;  /* 0x00006200baba7a23 */ /* 0x000fc4000000083c */
[--C-:B------:R-:W-:Y:S02]  /*4df0*/  FFMA R182, R182, c[0x0][0x188], -R60.reuse ;  /* 0x00006200b6b67a23 */ /* 0x100fe4000000083c */
[----:B------:R-:W-:Y:S02]  /*4e00*/  FFMA R183, R183, c[0x0][0x188], -R60 ;  /* 0x00006200b7b77a23 */ /* 0x000fe4000000083c */
[----:B------:R-:W-:Y:S02]  /*4e10*/  FADD R9, -R60, R9 ;  /* 0x000000093c097221 */ /* 0x000fe40000000100 */
[----:B------:R-:W-:Y:S02]  /*4e20*/  FADD R13, -R61, R13 ;  /* 0x0000000d3d0d7221 */ /* 0x000fe40000000100 */
[----:B------:R-:W-:Y:S02]  /*4e30*/  FFMA R166, R166, c[0x0][0x188], -R62 ;  /* 0x00006200a6a67a23 */ /* 0x000fe4000000083e */
[----:B------:R-:W-:-:S02]  /*4e40*/  FADD R3, -R62, R3 ;  /* 0x000000033e037221 */ /* 0x000fc40000000100 */
[--C-:B------:R-:W-:Y:S02]  /*4e50*/  FFMA R164, R164, c[0x0][0x188], -R61.reuse ;  /* 0x00006200a4a47a23 */ /* 0x100fe4000000083d */
[----:B------:R-:W-:Y:S02]  /*4e60*/  FFMA R165, R165, c[0x0][0x188], -R61 ;  /* 0x00006200a5a57a23 */ /* 0x000fe4000000083d */
[----:B------:R-:W-:Y:S02]  /*4e70*/  FFMA R167, R167, c[0x0][0x188], -R62 ;  /* 0x00006200a7a77a23 */ /* 0x000fe4000000083e */
[----:B------:R-:W-:Y:S02]  /*4e80*/  FMUL R187, R187, 1.4426950216293334961 ;  /* 0x3fb8aa3bbbbb7820 */ /* 0x000fe40000400000 */
[----:B------:R-:W-:Y:S02]  /*4e90*/  FMUL R195, R195, 1.4426950216293334961 ;  /* 0x3fb8aa3bc3c37820 */ /* 0x000fe40000400000 */
[----:B------:R-:W-:-:S02]  /*4ea0*/  FMUL R194, R194, 1.4426950216293334961 ;  /* 0x3fb8aa3bc2c27820 */ /* 0x000fc40000400000 */
[----:B------:R-:W-:Y:S02]  /*4eb0*/  FMUL R193, R193, 1.4426950216293334961 ;  /* 0x3fb8aa3bc1c17820 */ /* 0x000fe40000400000 */
[----:B------:R-:W-:Y:S02]  /*4ec0*/  FMUL R8, R8, 1.4426950216293334961 ;  /* 0x3fb8aa3b08087820 */ /* 0x000fe40000400000 */
[----:B------:R-:W-:Y:S02]  /*4ed0*/  FMUL R186, R186, 1.4426950216293334961 ;  /* 0x3fb8aa3bbaba7820 */ /* 0x000fe40000400000 */
        /* <DEDUP_REMOVED lines=8> */
[----:B------:R-:W-:Y:S01]  /*4f60*/  FMUL R167, R167, 1.4426950216293334961 ;  /* 0x3fb8aa3ba7a77820 */ /* 0x000fe20000400000 */
[----:B------:R-:W-:Y:S08]  /*4f70*/  MUFU.EX2 R188, R187 ;  /* 0x000000bb00bc7308 */ /* 0x000ff00000000800 */
[----:B------:R-:W-:Y:S08]  /*4f80*/  MUFU.EX2 R189, R186 ;  /* 0x000000ba00bd7308 */ /* 0x000ff00000000800 */
[----:B------:R-:W-:Y:S08]  /*4f90*/  MUFU.EX2 R187, R182 ;  /* 0x000000b600bb7308 */ /* 0x000ff00000000800 */
[----:B------:R-:W-:Y:S08]  /*4fa0*/  MUFU.EX2 R192, R183 ;  /* 0x000000b700c07308 */ /* 0x000ff00000000800 */
[----:B------:R-:W-:Y:S08]  /*4fb0*/  MUFU.EX2 R195, R195 ;  /* 0x000000c300c37308 */ /* 0x000ff00000000800 */
[----:B------:R-:W0:Y:S08]  /*4fc0*/  MUFU.EX2 R194, R194 ;  /* 0x000000c200c27308 */ /* 0x000e300000000800 */
[----:B------:R-:W-:Y:S08]  /*4fd0*/  MUFU.EX2 R193, R193 ;  /* 0x000000c100c17308 */ /* 0x000ff00000000800 */
[----:B------:R-:W2:Y:S08]  /*4fe0*/  MUFU.EX2 R8, R8 ;  /* 0x0000000800087308 */ /* 0x000eb00000000800 */
[----:B------:R-:W3:Y:S08]  /*4ff0*/  MUFU.EX2 R9, R9 ;  /* 0x0000000900097308 */ /* 0x000ef00000000800 */
[----:B------:R-:W-:Y:S08]  /*5000*/  MUFU.EX2 R183, R164 ;  /* 0x000000a400b77308 */ /* 0x000ff00000000800 */
[----:B------:R-:W-:Y:S08]  /*5010*/  MUFU.EX2 R186, R165 ;  /* 0x000000a500ba7308 */ /* 0x000ff00000000800 */
[----:B------:R-:W4:Y:S08]  /*5020*/  MUFU.EX2 R13, R13 ;  /* 0x0000000d000d7308 */ /* 0x000f300000000800 */
[----:B------:R-:W-:Y:S08]  /*5030*/  MUFU.EX2 R63, R63 ;  /* 0x0000003f003f7308 */ /* 0x000ff00000000800 */
[----:B------:R-:W5:Y:S08]  /*5040*/  MUFU.EX2 R3, R3 ;  /* 0x0000000300037308 */ /* 0x000f700000000800 */
[----:B------:R0:W1:Y:S02]  /*5050*/  MUFU.EX2 R182, R167 ;  /* 0x000000a700b67308 */ /* 0x0000640000000800 */
[----:B0-----:R-:W0:Y:S01]  /*5060*/  LDSM.16.M88.4 R164, [R6+0x8400] ;  /* 0x0084000006a4783b */ /* 0x001e220000000200 */
[----:B------:R-:W-:Y:S01]  /*5070*/  F2FP.PACK_AB R176, R194, R195 ;  /* 0x000000c3c2b0723e */ /* 0x000fe200000000ff */
[----:B--2---:R-:W-:Y:S01]  /*5080*/  FMUL R96, R8, R96 ;  /* 0x0000006008607220 */ /* 0x004fe20000400000 */
[----:B------:R-:W-:Y:S01]  /*5090*/  F2FP.PACK_AB R177, R188, R189 ;  /* 0x000000bdbcb1723e */ /* 0x000fe200000000ff */
[----:B------:R-:W-:Y:S01]  /*50a0*/  FMUL R97, R8, R97 ;  /* 0x0000006108617220 */ /* 0x000fe20000400000 */
[----:B------:R-:W-:Y:S01]  /*50b0*/  F2FP.PACK_AB R178, R196, R193 ;  /* 0x000000c1c4b2723e */ /* 0x000fe200000000ff */
[C---:B---3--:R-:W-:Y:S01]  /*50c0*/  FMUL R98, R9.reuse, R98 ;  /* 0x0000006209627220 */ /* 0x048fe20000400000 */
[----:B------:R-:W-:Y:S01]  /*50d0*/  F2FP.PACK_AB R179, R192, R187 ;  /* 0x000000bbc0b3723e */ /* 0x000fe200000000ff */
[----:B------:R-:W-:Y:S01]  /*50e0*/  FMUL R99, R9, R99 ;  /* 0x0000006309637220 */ /* 0x000fe20000400000 */
[----:B------:R-:W-:Y:S01]  /*50f0*/  F2FP.PACK_AB R168, R184, R185 ;  /* 0x000000b9b8a8723e */ /* 0x000fe200000000ff */
[C---:B----4-:R-:W-:Y:S01]  /*5100*/  FMUL R32, R13.reuse, R32 ;  /* 0x000000200d207220 */ /* 0x050fe20000400000 */
[----:B------:R-:W-:Y:S01]  /*5110*/  F2FP.PACK_AB R169, R180, R181 ;  /* 0x000000b5b4a9723e */ /* 0x000fe200000000ff */
[----:B------:R-:W-:Y:S01]  /*5120*/  FMUL R33, R13, R33 ;  /* 0x000000210d217220 */ /* 0x000fe20000400000 */
[----:B------:R-:W-:Y:S01]  /*5130*/  F2FP.PACK_AB R170, R186, R183 ;  /* 0x000000b7baaa723e */ /* 0x000fe200000000ff */
[C---:B-----5:R-:W-:Y:S01]  /*5140*/  FMUL R34, R3.reuse, R34 ;  /* 0x0000002203227220 */ /* 0x060fe20000400000 */
[----:B-1----:R-:W-:Y:S01]  /*5150*/  F2FP.PACK_AB R171, R182, R63 ;  /* 0x0000003fb6ab723e */ /* 0x002fe200000000ff */
[----:B------:R-:W-:-:S02]  /*5160*/  FMUL R35, R3, R35 ;  /* 0x0000002303237220 */ /* 0x000fc40000400000 */
[C---:B------:R-:W-:Y:S02]  /*5170*/  FMUL R100, R8.reuse, R100 ;  /* 0x0000006408647220 */ /* 0x040fe40000400000 */
[----:B------:R-:W-:Y:S02]  /*5180*/  FMUL R101, R8, R101 ;  /* 0x0000006508657220 */ /* 0x000fe40000400000 */
[C---:B------:R-:W-:Y:S02]  /*5190*/  FMUL R102, R9.reuse, R102 ;  /* 0x0000006609667220 */ /* 0x040fe40000400000 */
[----:B------:R-:W-:Y:S02]  /*51a0*/  FMUL R103, R9, R103 ;  /* 0x0000006709677220 */ /* 0x000fe40000400000 */
[C---:B------:R-:W-:Y:S02]  /*51b0*/  FMUL R36, R13.reuse, R36 ;  /* 0x000000240d247220 */ /* 0x040fe40000400000 */
[----:B------:R-:W-:-:S02]  /*51c0*/  FMUL R37, R13, R37 ;  /* 0x000000250d257220 */ /* 0x000fc40000400000 */
[C---:B------:R-:W-:Y:S02]  /*51d0*/  FMUL R38, R3.reuse, R38 ;  /* 0x0000002603267220 */ /* 0x040fe40000400000 */
[----:B------:R-:W-:Y:S01]  /*51e0*/  FMUL R39, R3, R39 ;  /* 0x0000002703277220 */ /* 0x000fe20000400000 */
[----:B------:R-:W-:Y:S01]  /*51f0*/  HMMA.16816.F32 R96, R176, R132, R96 ;  /* 0x00000084b060723c */ /* 0x000fe20000001860 */
[C---:B------:R-:W-:Y:S02]  /*5200*/  FMUL R88, R8.reuse, R88 ;  /* 0x0000005808587220 */ /* 0x040fe40000400000 */
[----:B------:R-:W-:-:S05]  /*5210*/  FMUL R89, R8, R89 ;  /* 0x0000005908597220 */ /* 0x000fca0000400000 */
[----:B------:R-:W-:Y:S01]  /*5220*/  HMMA.16816.F32 R32, R168, R132, R32 ;  /* 0x00000084a820723c */ /* 0x000fe20000001820 */
[C---:B------:R-:W-:Y:S02]  /*5230*/  FMUL R90, R9.reuse, R90 ;  /* 0x0000005a095a7220 */ /* 0x040fe40000400000 */
[----:B------:R-:W-:-:S05]  /*5240*/  FMUL R91, R9, R91 ;  /* 0x0000005b095b7220 */ /* 0x000fca0000400000 */
[----:B------:R-:W-:Y:S01]  /*5250*/  HMMA.16816.F32 R100, R176, R134, R100 ;  /* 0x00000086b064723c */ /* 0x000fe20000001864 */
[C---:B------:R-:W-:Y:S02]  /*5260*/  FMUL R64, R13.reuse, R64 ;  /* 0x000000400d407220 */ /* 0x040fe40000400000 */
[----:B------:R-:W-:-:S05]  /*5270*/  FMUL R65, R13, R65 ;  /* 0x000000410d417220 */ /* 0x000fca0000400000 */
[----:B------:R-:W-:Y:S01]  /*5280*/  HMMA.16816.F32 R36, R168, R134, R36 ;  /* 0x00000086a824723c */ /* 0x000fe20000001824 */
[----:B------:R-:W1:Y:S01]  /*5290*/  LDSM.16.M88.4 R132, [R6+0x8600] ;  /* 0x008600000684783b */ /* 0x000e620000000200 */
[C---:B------:R-:W-:Y:S02]  /*52a0*/  FMUL R66, R3.reuse, R66 ;  /* 0x0000004203427220 */ /* 0x040fe40000400000 */
[----:B------:R-:W-:Y:S02]  /*52b0*/  FMUL R67, R3, R67 ;  /* 0x0000004303437220 */ /* 0x000fe40000400000 */
[C---:B------:R-:W-:Y:S02]  /*52c0*/  FMUL R92, R8.reuse, R92 ;  /* 0x0000005c085c7220 */ /* 0x040fe40000400000 */
[----:B------:R-:W-:Y:S02]  /*52d0*/  FMUL R93, R8, R93 ;  /* 0x0000005d085d7220 */ /* 0x000fe40000400000 */
[----:B------:R-:W-:-:S02]  /*52e0*/  FMUL R94, R9, R94 ;  /* 0x0000005e095e7220 */ /* 0x000fc40000400000 */
[----:B------:R-:W-:Y:S02]  /*52f0*/  FMUL R95, R9, R95 ;  /* 0x0000005f095f7220 */ /* 0x000fe40000400000 */
[C---:B------:R-:W-:Y:S02]  /*5300*/  FMUL R28, R13.reuse, R28 ;  /* 0x0000001c0d1c7220 */ /* 0x040fe40000400000 */
[----:B------:R-:W-:Y:S02]  /*5310*/  FMUL R29, R13, R29 ;  /* 0x0000001d0d1d7220 */ /* 0x000fe40000400000 */
[C---:B------:R-:W-:Y:S02]  /*5320*/  FMUL R30, R3.reuse, R30 ;  /* 0x0000001e031e7220 */ /* 0x040fe40000400000 */
[----:B------:R-:W-:Y:S01]  /*5330*/  FMUL R31, R3, R31 ;  /* 0x0000001f031f7220 */ /* 0x000fe20000400000 */
[----:B------:R-:W-:Y:S01]  /*5340*/  HMMA.16816.F32 R88, R176, R172, R88 ;  /* 0x000000acb058723c */ /* 0x000fe20000001858 */
[----:B------:R-:W-:-:S02]  /*5350*/  FMUL R104, R8, R104 ;  /* 0x0000006808687220 */ /* 0x000fc40000400000 */
        /* <DEDUP_REMOVED lines=8> */
[----:B------:R-:W2:Y:S01]  /*53e0*/  LDSM.16.M88.4 R172, [R6+0x8a00] ;  /* 0x008a000006ac783b */ /* 0x000ea20000000200 */
        /* <DEDUP_REMOVED lines=10> */
[-C--:B0-----:R-:W-:Y:S08]  /*5490*/  HMMA.16816.F32 R104, R176, R164.reuse, R104 ;  /* 0x000000a4b068723c */ /* 0x081ff00000001868 */
[----:B------:R-:W-:Y:S08]  /*54a0*/  HMMA.16816.F32 R40, R168, R164, R40 ;  /* 0x000000a4a828723c */ /* 0x000ff00000001828 */
[-C--:B------:R-:W-:Y:S08]  /*54b0*/  HMMA.16816.F32 R108, R176, R166.reuse, R108 ;  /* 0x000000a6b06c723c */ /* 0x080ff0000000186c */
[----:B------:R-:W-:Y:S01]  /*54c0*/  HMMA.16816.F32 R44, R168, R166, R44 ;  /* 0x000000a6a82c723c */ /* 0x000fe2000000182c */
[----:B------:R-:W0:Y:S01]  /*54d0*/  LDSM.16.M88.4 R164, [R6+0x8800] ;  /* 0x0088000006a4783b */ /* 0x000e220000000200 */
[----:B------:R-:W-:-:S02]  /*54e0*/  FMUL R112, R8, R112 ;  /* 0x0000007008707220 */ /* 0x000fc40000400000 */
[----:B------:R-:W-:Y:S02]  /*54f0*/  FMUL R113, R8, R113 ;  /* 0x0000007108717220 */ /* 0x000fe40000400000 */
        /* <DEDUP_REMOVED lines=13> */
[----:B------:R-:W-:Y:S01]  /*55d0*/  FMUL R55, R3, R55 ;  /* 0x0000003703377220 */ /* 0x000fe20000400000 */
[----:B-1----:R-:W-:Y:S01]  /*55e0*/  HMMA.16816.F32 R112, R176, R132, R112 ;  /* 0x00000084b070723c */ /* 0x002fe20000001870 */
[----:B------:R-:W-:Y:S02]  /*55f0*/  FADD R194, R195, R194 ;  /* 0x000000c2c3c27221 */ /* 0x000fe40000000000 */
[----:B------:R-:W-:Y:S02]  /*5600*/  FADD R188, R189, R188 ;  /* 0x000000bcbdbc7221 */ /* 0x000fe40000000000 */
[----:B------:R-:W-:-:S02]  /*5610*/  FADD R184, R185, R184 ;  /* 0x000000b8b9b87221 */ /* 0x000fc40000000000 */
[----:B------:R-:W-:Y:S01]  /*5620*/  FADD R180, R181, R180 ;  /* 0x000000b4b5b47221 */ /* 0x000fe20000000000 */
[----:B------:R-:W-:Y:S01]  /*5630*/  HMMA.16816.F32 R48, R168, R132, R48 ;  /* 0x00000084a830723c */ /* 0x000fe20000001830 */
[----:B------:R-:W-:Y:S02]  /*5640*/  FADD R194, R193, R194 ;  /* 0x000000c2c1c27221 */ /* 0x000fe40000000000 */
[----:B------:R-:W-:-:S05]  /*5650*/  FADD R188, R187, R188 ;  /* 0x000000bcbbbc7221 */ /* 0x000fca0000000000 */
[----:B------:R-:W-:Y:S01]  /*5660*/  HMMA.16816.F32 R116, R176, R134, R116 ;  /* 0x00000086b074723c */ /* 0x000fe20000001874 */
[----:B------:R-:W-:Y:S02]  /*5670*/  FADD R184, R183, R184 ;  /* 0x000000b8b7b87221 */ /* 0x000fe40000000000 */
[----:B------:R-:W-:-:S05]  /*5680*/  FADD R180, R63, R180 ;  /* 0x000000b43fb47221 */ /* 0x000fca0000000000 */
[----:B------:R-:W-:Y:S01]  /*5690*/  HMMA.16816.F32 R52, R168, R134, R52 ;  /* 0x00000086a834723c */ /* 0x000fe20000001834 */
[----:B------:R-:W-:Y:S01]  /*56a0*/  LDSM.16.M88.4 R132, [R6+0x8c00] ;  /* 0x008c00000684783b */ /* 0x000fe20000000200 */
[C---:B------:R-:W-:Y:S02]  /*56b0*/  FMUL R136, R8.reuse, R136 ;  /* 0x0000008808887220 */ /* 0x040fe40000400000 */
[C---:B------:R-:W-:Y:S02]  /*56c0*/  FMUL R137, R8.reuse, R137 ;  /* 0x0000008908897220 */ /* 0x040fe40000400000 */
[C---:B------:R-:W-:Y:S02]  /*56d0*/  FMUL R152, R8.reuse, R152 ;  /* 0x0000009808987220 */ /* 0x040fe40000400000 */
[----:B------:R-:W-:Y:S02]  /*56e0*/  FMUL R153, R8, R153 ;  /* 0x0000009908997220 */ /* 0x000fe40000400000 */
[----:B------:R-:W-:-:S02]  /*56f0*/  FMUL R138, R9, R138 ;  /* 0x0000008a098a7220 */ /* 0x000fc40000400000 */
[C---:B------:R-:W-:Y:S02]  /*5700*/  FMUL R139, R9.reuse, R139 ;  /* 0x0000008b098b7220 */ /* 0x040fe40000400000 */
        /* <DEDUP_REMOVED lines=10> */
[----:B------:R-:W-:-:S02]  /*57b0*/  FADD R196, R196, R194 ;  /* 0x000000c2c4c47221 */ /* 0x000fc40000000000 */
[----:B------:R-:W-:Y:S02]  /*57c0*/  FADD R192, R192, R188 ;  /* 0x000000bcc0c07221 */ /* 0x000fe40000000000 */
[----:B------:R-:W-:Y:S02]  /*57d0*/  FADD R186, R186, R184 ;  /* 0x000000b8baba7221 */ /* 0x000fe40000000000 */
[----:B------:R-:W-:Y:S01]  /*57e0*/  FADD R182, R182, R180 ;  /* 0x000000b4b6b67221 */ /* 0x000fe20000000000 */
[----:B--2---:R-:W-:Y:S01]  /*57f0*/  HMMA.16816.F32 R136, R176, R172, R136 ;  /* 0x000000acb088723c */ /* 0x004fe20000001888 */
[----:B------:R-:W-:Y:S01]  /*5800*/  SHFL.BFLY PT, R63, R192, 0x2, 0x1f ;  /* 0x0c401f00c03f7f89 */ /* 0x000fe200000e0000 */
[----:B------:R-:W-:-:S06]  /*5810*/  FMUL R120, R8, R120 ;  /* 0x0000007808787220 */ /* 0x000fcc0000400000 */
[----:B------:R-:W-:Y:S01]  /*5820*/  HMMA.16816.F32 R152, R176, R174, R152 ;  /* 0x000000aeb098723c */ /* 0x000fe20000001898 */
[----:B------:R-:W-:Y:S02]  /*5830*/  FMUL R121, R8, R121 ;  /* 0x0000007908797220 */ /* 0x000fe40000400000 */
[----:B------:R-:W-:-:S05]  /*5840*/  FMUL R122, R9, R122 ;  /* 0x0000007a097a7220 */ /* 0x000fca0000400000 */
[C---:B------:R-:W-:Y:S01]  /*5850*/  HMMA.16816.F32 R84, R168.reuse, R172, R84 ;  /* 0x000000aca854723c */ /* 0x040fe20000001854 */
[----:B------:R-:W-:Y:S04]  /*5860*/  SHFL.BFLY PT, R172, R186, 0x2, 0x1f ;  /* 0x0c401f00baac7f89 */ /* 0x000fe800000e0000 */
[----:B------:R-:W-:Y:S03]  /*5870*/  SHFL.BFLY PT, R173, R182, 0x2, 0x1f ;  /* 0x0c401f00b6ad7f89 */ /* 0x000fe600000e0000 */
[----:B------:R-:W-:Y:S01]  /*5880*/  HMMA.16816.F32 R144, R168, R174, R144 ;  /* 0x000000aea890723c */ /* 0x000fe20000001890 */
[----:B------:R-:W1:Y:S01]  /*5890*/  SHFL.BFLY PT, R174, R196, 0x2, 0x1f ;  /* 0x0c401f00c4ae7f89 */ /* 0x000e6200000e0000 */
        /* <DEDUP_REMOVED lines=19> */
[C---:B------:R-:W-:Y:S02]  /*59d0*/  FMUL R69, R8.reuse, R69 ;  /* 0x0000004508457220 */ /* 0x040fe40000400000 */
[C---:B------:R-:W-:Y:S02]  /*59e0*/  FMUL R70, R9.reuse, R70 ;  /* 0x0000004609467220 */ /* 0x040fe40000400000 */
[C---:B------:R-:W-:Y:S02]  /*59f0*/  FMUL R71, R9.reuse, R71 ;  /* 0x0000004709477220 */ /* 0x040fe40000400000 */
        /* <DEDUP_REMOVED lines=12> */
[----:B-1----:R-:W-:Y:S02]  /*5ac0*/  FADD R196, R196, R174 ;  /* 0x000000aec4c47221 */ /* 0x002fe40000000000 */
[----:B------:R-:W-:Y:S02]  /*5ad0*/  FADD R63, R192, R63 ;  /* 0x0000003fc03f7221 */ /* 0x000fe40000000000 */
[----:B------:R-:W-:-:S02]  /*5ae0*/  FADD R172, R186, R172 ;  /* 0x000000acbaac7221 */ /* 0x000fc40000000000 */
[----:B------:R-:W-:Y:S01]  /*5af0*/  FADD R173, R182, R173 ;  /* 0x000000adb6ad7221 */ /* 0x000fe20000000000 */
[C---:B------:R-:W-:Y:S08]  /*5b00*/  HMMA.16816.F32 R68, R176.reuse, R132, R68 ;  /* 0x00000084b044723c */ /* 0x040ff00000001844 */
[----:B------:R-:W-:Y:S08]  /*5b10*/  HMMA.16816.F32 R72, R176, R134, R72 ;  /* 0x00000086b048723c */ /* 0x000ff00000001848 */
[C---:B------:R-:W-:Y:S01]  /*5b20*/  HMMA.16816.F32 R160, R168.reuse, R132, R160 ;  /* 0x00000084a8a0723c */ /* 0x040fe200000018a0 */
[----:B------:R-:W-:Y:S04]  /*5b30*/  SHFL.BFLY PT, R133, R172, 0x1, 0x1f ;  /* 0x0c201f00ac857f89 */ /* 0x000fe800000e0000 */
[----:B------:R-:W-:Y:S03]  /*5b40*/  SHFL.BFLY PT, R132, R173, 0x1, 0x1f ;  /* 0x0c201f00ad847f89 */ /* 0x000fe600000e0000 */
[----:B------:R-:W-:Y:S01]  /*5b50*/  HMMA.16816.F32 R140, R168, R134, R140 ;  /* 0x00000086a88c723c */ /* 0x000fe2000000188c */
[----:B------:R-:W1:Y:S04]  /*5b60*/  SHFL.BFLY PT, R135, R196, 0x1, 0x1f ;  /* 0x0c201f00c4877f89 */ /* 0x000e6800000e0000 */
[----:B------:R-:W2:Y:S01]  /*5b70*/  SHFL.BFLY PT, R134, R63, 0x1, 0x1f ;  /* 0x0c201f003f867f89 */ /* 0x000ea200000e0000 */
[----:B------:R-:W-:Y:S01]  /*5b80*/  IADD3 R2, R2, 0x10, RZ ;  /* 0x0000001002027810 */ /* 0x000fe20007ffe0ff */
[----:B------:R-:W-:-:S03]  /*5b90*/  FMUL R76, R8, R76 ;  /* 0x0000004c084c7220 */ /* 0x000fc60000400000 */
[----:B------:R-:W-:Y:S01]  /*5ba0*/  ISETP.GE.AND P0, PT, R2, c[0x0][0x1d0], PT ;  /* 0x0000740002007a0c */ /* 0x000fe20003f06270 */
        /* <DEDUP_REMOVED lines=15> */
[----:B0-----:R-:W-:Y:S01]  /*5ca0*/  HMMA.16816.F32 R76, R176, R164, R76 ;  /* 0x000000a4b04c723c */ /* 0x001fe2000000184c */
[----:B-1----:R-:W-:Y:S02]  /*5cb0*/  FADD R135, R196, R135 ;  /* 0x00000087c4877221 */ /* 0x002fe40000000000 */
[----:B--2---:R-:W-:Y:S02]  /*5cc0*/  FADD R134, R63, R134 ;  /* 0x000000863f867221 */ /* 0x004fe40000000000 */
[----:B------:R-:W-:-:S02]  /*5cd0*/  FADD R133, R172, R133 ;  /* 0x00000085ac857221 */ /* 0x000fc40000000000 */
[----:B------:R-:W-:Y:S01]  /*5ce0*/  FADD R132, R173, R132 ;  /* 0x00000084ad847221 */ /* 0x000fe20000000000 */
[----:B------:R-:W-:Y:S01]  /*5cf0*/  HMMA.16816.F32 R148, R168, R164, R148 ;  /* 0x000000a4a894723c */ /* 0x000fe20000001894 */
[----:B------:R-:W-:Y:S01]  /*5d00*/  FFMA R16, R8, R16, R135 ;  /* 0x0000001008107223 */ /* 0x000fe20000000087 */
[----:B------:R-:W-:Y:S01]  /*5d10*/  MOV R8, R17 ;  /* 0x0000001100087202 */ /* 0x000fe20000000f00 */
[----:B------:R-:W-:-:S04]  /*5d20*/  FFMA R15, R9, R15, R134 ;  /* 0x0000000f090f7223 */ /* 0x000fc80000000086 */
[----:B------:R-:W-:Y:S01]  /*5d30*/  MOV R164, 0x10 ;  /* 0x0000001000a47802 */ /* 0x000fe20000000f00 */
[----:B------:R-:W-:Y:S01]  /*5d40*/  HMMA.16816.F32 R80, R176, R166, R80 ;  /* 0x000000a6b050723c */ /* 0x000fe20000001850 */
[----:B------:R-:W-:Y:S01]  /*5d50*/  FFMA R14, R13, R14, R133 ;  /* 0x0000000e0d0e7223 */ /* 0x000fe20000000085 */
[----:B------:R-:W-:Y:S01]  /*5d60*/  MOV R9, R60 ;  /* 0x0000003c00097202 */ /* 0x000fe20000000f00 */
[----:B------:R-:W-:Y:S01]  /*5d70*/  FFMA R12, R3, R12, R132 ;  /* 0x0000000c030c7223 */ /* 0x000fe20000000084 */
[----:B------:R-:W-:Y:S01]  /*5d80*/  MOV R13, R61 ;  /* 0x0000003d000d7202 */ /* 0x000fe20000000f00 */
[----:B------:R-:W-:-:S03]  /*5d90*/  IMAD R4, R164, c[0x0][0x1b4], R4 ;  /* 0x00006d00a4047a24 */ /* 0x000fc600078e0204 */
[----:B------:R-:W-:Y:S01]  /*5da0*/  HMMA.16816.F32 R156, R168, R166, R156 ;  /* 0x000000a6a89c723c */ /* 0x000fe2000000189c */
[----:B------:R-:W-:Y:S01]  /*5db0*/  IMAD R7, R164, c[0x0][0x1a4], R7 ;  /* 0x00006900a4077a24 */ /* 0x000fe200078e0207 */
[----:B------:R-:W-:Y:S01]  /*5dc0*/  MOV R3, R62 ;  /* 0x0000003e00037202 */ /* 0x000fe20000000f00 */
[----:B------:R-:W-:Y:S01]  /*5dd0*/  @P0 CALL.REL.NOINC `(.L_x_0) ;  /* 0x0000001000000944 */ /* 0x000fe20003c00000 */
[----:B------:R-:W-:Y:S05]  /*5de0*/  BRA `(.L_x_1) ;  /* 0xffffe17000007947 */ /* 0x000fea000383ffff */
.L_x_0:
[----:B------:R-:W0:Y:S01]  /*5df0*/  S2R R236, SR_TID.X ;  /* 0x0000000000ec7919 */ /* 0x000e220000002100 */
[----:B------:R-:W-:Y:S02]  /*5e00*/  MOV R10, R76 ;  /* 0x0000004c000a7202 */ /* 0x000fe40000000f00 */
[----:B------:R-:W-:Y:S01]  /*5e10*/  MOV R8, R72 ;  /* 0x0000004800087202 */ /* 0x000fe20000000f00 */
[----:B------:R-:W1:Y:S01]  /*5e20*/  S2R R3, SR_TID.X ;  /* 0x0000000000037919 */ /* 0x000e620000002100 */
[----:B------:R-:W-:Y:S02]  /*5e30*/  MOV R72, R150 ;  /* 0x0000009600487202 */ /* 0x000fe40000000f00 */
[----:B------:R-:W-:Y:S01]  /*5e40*/  MOV R150, R16 ;  /* 0x0000001000967202 */ /* 0x000fe20000000f00 */
[----:B------:R-:W2:Y:S01]  /*5e50*/  S2R R232, SR_CTAID.X ;  /* 0x0000000000e87919 */ /* 0x000ea20000002500 */
[----:B------:R-:W-:-:S02]  /*5e60*/  MOV R6, R126 ;  /* 0x0000007e00067202 */ /* 0x000fc40000000f00 */
[----:B------:R-:W-:Y:S01]  /*5e70*/  MOV R7, R127 ;  /* 0x0000007f00077202 */ /* 0x000fe20000000f00 */
[----:B------:R-:W3:Y:S01]  /*5e80*/  S2R R234, SR_CTAID.Y ;  /* 0x0000000000ea7919 */ /* 0x000ee20000002600 */
[----:B------:R-:W-:Y:S02]  /*5e90*/  MOV R135, R29 ;  /* 0x0000001d00877202 */ /* 0x000fe40000000f00 */
[----:B------:R-:W-:Y:S01]  /*5ea0*/  MOV R164, R32 ;  /* 0x0000002000a47202 */ /* 0x000fe20000000f00 */
[----:B------:R-:W-:Y:S01]  /*5eb0*/  BAR.SYNC.DEFER_BLOCKING 0x0 ;  /* 0x0000000000007b1d */ /* 0x000fe20000010000 */
[----:B------:R-:W-:Y:S02]  /*5ec0*/  MOV R32, R151 ;  /* 0x0000009700207202 */ /* 0x000fe40000000f00 */
[----:B------:R-:W-:Y:S02]  /*5ed0*/  MOV R151, R12 ;  /* 0x0000000c00977202 */ /* 0x000fe40000000f00 */
[----:B------:R-:W-:Y:S01]  /*5ee0*/  MOV R170, R44 ;  /* 0x0000002c00aa7202 */ /* 0x000fe20000000f00 */
[C---:B------:R-:W-:Y:S01]  /*5ef0*/  FMUL R44, R15.reuse, 8388608 ;  /* 0x4b0000000f2c7820 */ /* 0x040fe20000400000 */
[----:B------:R-:W-:-:S02]  /*5f00*/  FSETP.GEU.AND P2, PT, R15, 1.175494350822287508e-38, PT ;  /* 0x008000000f00780b */ /* 0x000fc40003f4e000 */
[----:B0-----:R-:W-:Y:S02]  /*5f10*/  SHF.L.U32 R0, R236, 0x8, RZ ;  /* 0x00000008ec007819 */ /* 0x001fe400000006ff */
[----:B------:R-:W-:Y:S02]  /*5f20*/  MOV R172, R48 ;  /* 0x0000003000ac7202 */ /* 0x000fe40000000f00 */
[----:B-1----:R-:W-:Y:S02]  /*5f30*/  SHF.L.U32 R3, R3, 0x5, RZ ;  /* 0x0000000503037819 */ /* 0x002fe400000006ff */
[----:B------:R-:W-:Y:S02]  /*5f40*/  LOP3.LUT R0, R0, 0x1800, RZ, 0xc0, !PT ;  /* 0x0000180000007812 */ /* 0x000fe400078ec0ff */
[----:B------:R-:W-:Y:S02]  /*5f50*/  FSEL R44, R44, R15, !P2 ;  /* 0x0000000f2c2c7208 */ /* 0x000fe40005000000 */
[----:B------:R-:W-:Y:S01]  /*5f60*/  LOP3.LUT R76, R0, 0x60, R3, 0xf8, !PT ;  /* 0x00000060004c7812 */ /* 0x000fe200078ef803 */
[----:B---3--:R-:W-:Y:S01]  /*5f70*/  IMAD R16, R234, c[0x0][0x1c0], RZ ;  /* 0x00007000ea107a24 */ /* 0x008fe200078e02ff */
[----:B------:R-:W0:Y:S01]  /*5f80*/  S2R R3, SR_TID.X ;  /* 0x0000000000037919 */ /* 0x000e220000002100 */
[----:B------:R-:W-:-:S02]  /*5f90*/  SHF.L.U32 R0, R236, 0xa, RZ ;  /* 0x0000000aec007819 */ /* 0x000fc400000006ff */
[----:B------:R-:W-:Y:S02]  /*5fa0*/  FSEL R48, RZ, -23, P2 ;  /* 0xc1b80000ff307808 */ /* 0x000fe40001000000 */
[----:B------:R-:W-:Y:S02]  /*5fb0*/  LOP3.LUT R231, R0, 0x1800, RZ, 0xc0, !PT ;  /* 0x0000180000e77812 */ /* 0x000fe400078ec0ff */
[C---:B------:R-:W-:Y:S01]  /*5fc0*/  SHF.L.U32 R126, R16.reuse, 0x1, RZ ;  /* 0x00000001107e7819 */ /* 0x040fe200000006ff */
[----:B------:R-:W-:Y:S01]  /*5fd0*/  IMAD.HI R16, R16, 0x2, RZ ;  /* 0x0000000210107827 */ /* 0x000fe200078e02ff */
[----:B------:R-:W-:Y:S02]  /*5fe0*/  FSETP.GEU.AND P2, PT, |R151|, 1.175494350822287508e-38, PT ;  /* 0x008000009700780b */ /* 0x000fe40003f4e200 */
[----:B------:R-:W-:Y:S02]  /*5ff0*/  MOV R21, R70 ;  /* 0x0000004600157202 */ /* 0x000fe40000000f00 */
[----:B------:R-:W-:-:S02]  /*6000*/  MOV R169, R41 ;  /* 0x0000002900a97202 */ /* 0x000fc40000000f00 */
[----:B------:R-:W-:Y:S02]  /*6010*/  MOV R166, R36 ;  /* 0x0000002400a67202 */ /* 0x000fe40000000f00 */
[----:B------:R-:W-:Y:S02]  /*6020*/  MOV R167, R37 ;  /* 0x0000002500a77202 */ /* 0x000fe40000000f00 */
[----:B------:R-:W-:Y:S02]  /*6030*/  MOV R70, R42 ;  /* 0x0000002a00467202 */ /* 0x000fe40000000f00 */
[----:B------:R-:W-:Y:S01]  /*6040*/  MOV R41, R46 ;  /* 0x0000002e00297202 */ /* 0x000fe20000000f00 */
[----:B------:R-:W-:Y:S01]  /*6050*/  FMUL R46, R151, 8388608 ;  /* 0x4b000000972e7820 */ /* 0x000fe20000400000 */
[----:B------:R-:W-:Y:S02]  /*6060*/  MOV R13, R80 ;  /* 0x00000050000d7202 */ /* 0x000fe40000000f00 */
[----:B0-----:R-:W-:-:S02]  /*6070*/  LOP3.LUT R27, R3, 0x7f, RZ, 0xc0, !PT ;  /* 0x0000007f031b7812 */ /* 0x001fc400078ec0ff */
[----:B------:R-:W-:Y:S02]  /*6080*/  MOV R132, R64 ;  /* 0x0000004000847202 */ /* 0x000fe40000000f00 */
[----:B--2---:R-:W-:Y:S02]  /*6090*/  LEA R232, R232, R27, 0x7 ;  /* 0x0000001be8e87211 */ /* 0x004fe400078e38ff */
[----:B------:R-:W-:Y:S02]  /*60a0*/  LEA R231, R27, R231, 0x4 ;  /* 0x000000e71be77211 */ /* 0x000fe400078e20ff */
[----:B------:R-:W-:Y:S01]  /*60b0*/  MOV R165, R33 ;  /* 0x0000002100a57202 */ /* 0x000fe20000000f00 */
[----:B------:R-:W-:Y:S01]  /*60c0*/  IMAD R27, R232, c[0x0][0x1c4], RZ ;  /* 0x00007100e81b7a24 */ /* 0x000fe200078e02ff */
[----:B------:R-:W-:Y:S02]  /*60d0*/  MOV R36, R38 ;  /* 0x0000002600247202 */ /* 0x000fe40000000f00 */
[----:B------:R-:W-:Y:S01]  /*60e0*/  MOV R37, R39 ;  /* 0x0000002700257202 */ /* 0x000fe20000000f00 */
[C---:B------:R-:W-:Y:S01]  /*60f0*/  IMAD.HI R29, R27.reuse, 0x2, RZ ;  /* 0x000000021b1d7827 */ /* 0x040fe200078e02ff */
[----:B------:R-:W-:-:S02]  /*6100*/  SHF.L.U32 R127, R27, 0x1, RZ ;  /* 0x000000011b7f7819 */ /* 0x000fc400000006ff */
[----:B------:R-:W-:Y:S02]  /*6110*/  MOV R168, R40 ;  /* 0x0000002800a87202 */ /* 0x000fe40000000f00 */
[----:B------:R-:W-:Y:S02]  /*6120*/  IADD3 R126, P0, P5, R127, c[0x0][0x178], R126 ;  /* 0x00005e007f7e7a10 */ /* 0x000fe40007d1e07e */
[----:B------:R-:W-:Y:S01]  /*6130*/  MOV R42, R43 ;  /* 0x0000002b002a7202 */ /* 0x000fe20000000f00 */
[----:B------:R-:W-:Y:S01]  /*6140*/  FMUL R43, R150, 8388608 ;  /* 0x4b000000962b7820 */ /* 0x000fe20000400000 */
[----:B------:R-:W-:Y:S02]  /*6150*/  IADD3.X R127, R29, c[0x0][0x17c], R16, P0, P5 ;  /* 0x00005f001d7f7a10 */ /* 0x000fe400007ea410 */
[----:B------:R-:W-:Y:S02]  /*6160*/  FSETP.GT.AND P0, PT, |R151|, 8.50705917302346158658e+37, PT ;  /* 0x7e8000009700780b */ /* 0x000fe40003f04200 */
[----:B------:R-:W-:-:S02]  /*6170*/  MOV R2, R66 ;  /* 0x0000004200027202 */ /* 0x000fc40000000f00 */
[----:B------:R-:W-:Y:S02]  /*6180*/  MOV R18, R67 ;  /* 0x0000004300127202 */ /* 0x000fe40000000f00 */
[----:B------:R-:W-:Y:S02]  /*6190*/  MOV R33, R35 ;  /* 0x0000002300217202 */ /* 0x000fe40000000f00 */
[----:B------:R-:W-:Y:S02]  /*61a0*/  MOV R39, R50 ;  /* 0x0000003200277202 */ /* 0x000fe40000000f00 */
[----:B------:R-:W-:Y:S02]  /*61b0*/  MOV R26, R51 ;  /* 0x00000033001a7202 */ /* 0x000fe40000000f00 */
[----:B------:R-:W-:Y:S01]  /*61c0*/  MOV R80, R54 ;  /* 0x0000003600507202 */ /* 0x000fe20000000f00 */
[----:B------:R-:W-:Y:S01]  /*61d0*/  @P0 FMUL R159, R159, 0.25 ;  /* 0x3e8000009f9f0820 */ /* 0x000fe20000400000 */
[----:B------:R-:W-:Y:S01]  /*61e0*/  MOV R40, R55 ;  /* 0x0000003700287202 */ /* 0x000fe20000000f00 */
[----:B------:R-:W-:Y:S01]  /*61f0*/  @P0 FMUL R158, R158, 0.25 ;  /* 0x3e8000009e9e0820 */ /* 0x000fe20000400000 */
[----:B------:R-:W-:Y:S01]  /*6200*/  MOV R38, R58 ;  /* 0x0000003a00267202 */ /* 0x000fe20000000f00 */
[----:B------:R-:W-:Y:S01]  /*6210*/  @P0 FMUL R32, R32, 0.25 ;  /* 0x3e80000020200820 */ /* 0x000fe20000400000 */
[----:B------:R-:W-:Y:S01]  /*6220*/  MOV R64, R59 ;  /* 0x0000003b00407202 */ /* 0x000fe20000000f00 */
[----:B------:R-:W-:Y:S01]  /*6230*/  @P0 FMUL R72, R72, 0.25 ;  /* 0x3e80000048480820 */ /* 0x000fe20000400000 */
[----:B------:R-:W-:Y:S01]  /*6240*/  FSETP.GEU.AND P4, PT, R151, 1.175494350822287508e-38, PT ;  /* 0x008000009700780b */ /* 0x000fe20003f8e000 */
[----:B------:R-:W-:Y:S01]  /*6250*/  @P0 FMUL R143, R143, 0.25 ;  /* 0x3e8000008f8f0820 */ /* 0x000fe20000400000 */
[----:B------:R-:W-:Y:S01]  /*6260*/  FSETP.GEU.AND P1, PT, R150, 1.175494350822287508e-38, PT ;  /* 0x008000009600780b */ /* 0x000fe20003f2e000 */
[----:B------:R-:W-:Y:S01]  /*6270*/  @P0 FMUL R142, R142, 0.25 ;  /* 0x3e8000008e8e0820 */ /* 0x000fe20000400000 */
[----:B------:R-:W-:Y:S01]  /*6280*/  MOV R58, R14 ;  /* 0x0000000e003a7202 */ /* 0x000fe20000000f00 */
[----:B------:R-:W-:Y:S01]  /*6290*/  @P0 FMUL R163, R163, 0.25 ;  /* 0x3e800000a3a30820 */ /* 0x000fe20000400000 */
[----:B------:R-:W-:Y:S01]  /*62a0*/  FSEL R46, R46, R151, !P4 ;  /* 0x000000972e2e7208 */ /* 0x000fe20006000000 */
[----:B------:R-:W-:Y:S01]  /*62b0*/  @P0 FMUL R162, R162, 0.25 ;  /* 0x3e800000a2a20820 */ /* 0x000fe20000400000 */
[----:B------:R-:W-:Y:S01]  /*62c0*/  FSEL R43, R43, R150, !P1 ;  /* 0x000000962b2b7208 */ /* 0x000fe20004800000 */
[----:B------:R-:W-:Y:S01]  /*62d0*/  @P0 FMUL R147, R147, 0.25 ;  /* 0x3e80000093930820 */ /* 0x000fe20000400000 */
[----:B------:R-:W-:Y:S01]  /*62e0*/  FSEL R227, RZ, -23, P1 ;  /* 0xc1b80000ffe37808 */ /* 0x000fe20000800000 */
[----:B------:R-:W-:Y:S01]  /*62f0*/  @P0 FMUL R146, R146, 0.25 ;  /* 0x3e80000092920820 */ /* 0x000fe20000400000 */
[----:B------:R-:W-:Y:S01]  /*6300*/  FSETP.GT.AND P1, PT, |R58|, 8.50705917302346158658e+37, PT ;  /* 0x7e8000003a00780b */ /* 0x000fe20003f24200 */
[----:B------:R-:W-:Y:S01]  /*6310*/  @P0 FMUL R87, R87, 0.25 ;  /* 0x3e80000057570820 */ /* 0x000fe20000400000 */
[----:B------:R-:W-:Y:S01]  /*6320*/  MOV R171, R45 ;  /* 0x0000002d00ab7202 */ /* 0x000fe20000000f00 */
[----:B------:R-:W-:Y:S01]  /*6330*/  @P0 FMUL R86, R86, 0.25 ;  /* 0x3e80000056560820 */ /* 0x000fe20000400000 */
[----:B------:R-:W-:Y:S01]  /*6340*/  FSETP.GEU.AND P3, PT, R58, 1.175494350822287508e-38, PT ;  /* 0x008000003a00780b */ /* 0x000fe20003f6e000 */
[----:B------:R-:W-:Y:S01]  /*6350*/  @P0 FMUL R131, R131, 0.25 ;  /* 0x3e80000083830820 */ /* 0x000fe20000400000 */
        /* <DEDUP_REMOVED lines=22> */
[----:B------:R-:W-:Y:S01]  /*64c0*/  SHF.L.U32 R28, R236, 0x3, RZ ;  /* 0x00000003ec1c7819 */ /* 0x000fe200000006ff */
[----:B------:R-:W-:Y:S01]  /*64d0*/  @P0 FMUL R37, R37, 0.25 ;  /* 0x3e80000025250820 */ /* 0x000fe20000400000 */
[----:B------:R-:W-:Y:S01]  /*64e0*/  IADD3 R14, R43, -0x3f3504f3, RZ ;  /* 0xc0cafb0d2b0e7810 */ /* 0x000fe20007ffe0ff */
[----:B------:R-:W-:Y:S01]  /*64f0*/  @P0 FMUL R36, R36, 0.25 ;  /* 0x3e80000024240820 */ /* 0x000fe20000400000 */
[----:B------:R-:W-:Y:S01]  /*6500*/  MOV R4, R122 ;  /* 0x0000007a00047202 */ /* 0x000fe20000000f00 */
[----:B------:R-:W-:Y:S01]  /*6510*/  @P0 FMUL R33, R33, 0.25 ;  /* 0x3e80000021210820 */ /* 0x000fe20000400000 */
[----:B------:R-:W-:Y:S01]  /*6520*/  MOV R5, R123 ;  /* 0x0000007b00057202 */ /* 0x000fe20000000f00 */
[----:B------:R-:W-:Y:S01]  /*6530*/  @P0 FMUL R34, R34, 0.25 ;  /* 0x3e80000022220820 */ /* 0x000fe20000400000 */
[----:B------:R-:W-:Y:S01]  /*6540*/  SHF.L.U32 R19, R236, 0x2, RZ ;  /* 0x00000002ec137819 */ /* 0x000fe200000006ff */
        /* <DEDUP_REMOVED lines=9> */
[----:B------:R-:W-:Y:S01]  /*65e0*/  FSETP.GT.AND P0, PT, |R15|, 8.50705917302346158658e+37, PT ;  /* 0x7e8000000f00780b */ /* 0x000fe20003f04200 */
[----:B------:R-:W-:Y:S01]  /*65f0*/  FMUL R45, R58, 8388608 ;  /* 0x4b0000003a2d7820 */ /* 0x000fe20000400000 */
[----:B------:R-:W-:Y:S01]  /*6600*/  MOV R25, R82 ;  /* 0x0000005200197202 */ /* 0x000fe20000000f00 */
[----:B------:R-:W-:Y:S01]  /*6610*/  @!P2 FMUL R159, R159, 16777216 ;  /* 0x4b8000009f9fa820 */ /* 0x000fe20000400000 */
[----:B------:R-:W-:Y:S01]  /*6620*/  MOV R63, R83 ;  /* 0x00000053003f7202 */ /* 0x000fe20000000f00 */
[----:B------:R-:W-:Y:S01]  /*6630*/  @!P2 FMUL R158, R158, 16777216 ;  /* 0x4b8000009e9ea820 */ /* 0x000fe20000400000 */
[----:B------:R-:W-:Y:S01]  /*6640*/  FSEL R45, R45, R58, !P3 ;  /* 0x0000003a2d2d7208 */ /* 0x000fe20005800000 */
[----:B------:R-:W-:Y:S01]  /*6650*/  @!P2 FMUL R32, R32, 16777216 ;  /* 0x4b8000002020a820 */ /* 0x000fe20000400000 */
[----:B------:R-:W-:Y:S01]  /*6660*/  LOP3.LUT R14, R14, 0xff800000, RZ, 0xc0, !PT ;  /* 0xff8000000e0e7812 */ /* 0x000fe200078ec0ff */
[----:B------:R-:W-:Y:S01]  /*6670*/  @!P2 FMUL R72, R72, 16777216 ;  /* 0x4b8000004848a820 */ /* 0x000fe20000400000 */
[----:B------:R-:W-:Y:S01]  /*6680*/  IADD3 R50, R45, -0x3f3504f3, RZ ;  /* 0xc0cafb0d2d327810 */ /* 0x000fe20007ffe0ff */
[----:B------:R-:W-:Y:S01]  /*6690*/  @!P2 FMUL R143, R143, 16777216 ;  /* 0x4b8000008f8fa820 */ /* 0x000fe20000400000 */
[----:B------:R-:W-:Y:S01]  /*66a0*/  LOP3.LUT R0, R28, 0x300, RZ, 0xc0, !PT ;  /* 0x000003001c007812 */ /* 0x000fe200078ec0ff */
[----:B------:R-:W-:Y:S01]  /*66b0*/  @!P2 FMUL R142, R142, 16777216 ;  /* 0x4b8000008e8ea820 */ /* 0x000fe20000400000 */
[----:B------:R-:W-:Y:S01]  /*66c0*/  LOP3.LUT R50, R50, 0xff800000, RZ, 0xc0, !PT ;  /* 0xff80000032327812 */ /* 0x000fe200078ec0ff */
[----:B------:R-:W-:Y:S01]  /*66d0*/  @!P2 FMUL R163, R163, 16777216 ;  /* 0x4b800000a3a3a820 */ /* 0x000fe20000400000 */
[----:B------:R-:W0:Y:S01]  /*66e0*/  I2F R12, R14 ;  /* 0x0000000e000c7306 */ /* 0x000e220000201400 */
[----:B------:R-:W-:Y:S01]  /*66f0*/  @!P2 FMUL R162, R162, 16777216 ;  /* 0x4b800000a2a2a820 */ /* 0x000fe20000400000 */
[----:B------:R-:W-:Y:S01]  /*6700*/  LOP3.LUT R35, R0, 0x70, R19, 0xf8, !PT ;  /* 0x0000007000237812 */ /* 0x000fe200078ef813 */
[----:B------:R-:W-:Y:S01]  /*6710*/  @!P2 FMUL R147, R147, 16777216 ;  /* 0x4b8000009393a820 */ /* 0x000fe20000400000 */
[----:B------:R-:W-:Y:S01]  /*6720*/  IADD3 R49, R46, -0x3f3504f3, RZ ;  /* 0xc0cafb0d2e317810 */ /* 0x000fe20007ffe0ff */
[----:B------:R-:W-:Y:S01]  /*6730*/  @!P2 FMUL R146, R146, 16777216 ;  /* 0x4b8000009292a820 */ /* 0x000fe20000400000 */
[----:B------:R-:W-:Y:S01]  /*6740*/  IADD3 R51, R44, -0x3f3504f3, RZ ;  /* 0xc0cafb0d2c337810 */ /* 0x000fe20007ffe0ff */
[----:B------:R-:W-:Y:S01]  /*6750*/  @!P2 FMUL R87, R87, 16777216 ;  /* 0x4b8000005757a820 */ /* 0x000fe20000400000 */
[----:B------:R-:W1:Y:S01]  /*6760*/  I2F R19, R50 ;  /* 0x0000003200137306 */ /* 0x000e620000201400 */
[----:B------:R-:W-:Y:S01]  /*6770*/  @!P2 FMUL R86, R86, 16777216 ;  /* 0x4b8000005656a820 */ /* 0x000fe20000400000 */
[----:B------:R-:W-:Y:S01]  /*6780*/  LOP3.LUT R49, R49, 0xff800000, RZ, 0xc0, !PT ;  /* 0xff80000031317812 */ /* 0x000fe200078ec0ff */
[----:B------:R-:W-:Y:S01]  /*6790*/  @!P2 FMUL R131, R131, 16777216 ;  /* 0x4b8000008383a820 */ /* 0x000fe20000400000 */
[----:B------:R-:W-:Y:S01]  /*67a0*/  LOP3.LUT R51, R51, 0xff800000, RZ, 0xc0, !PT ;  /* 0xff80000033337812 */ /* 0x000fe200078ec0ff */
[----:B------:R-:W-:Y:S01]  /*67b0*/  @!P2 FMUL R130, R130, 16777216 ;  /* 0x4b8000008282a820 */ /* 0x000fe20000400000 */
[----:B------:R-:W-:Y:S01]  /*67c0*/  FSEL R16, RZ, -23, P3 ;  /* 0xc1b80000ff107808 */ /* 0x000fe20001800000 */
[----:B------:R-:W-:Y:S01]  /*67d0*/  @!P2 FMUL R151, R151, 16777216 ;  /* 0x4b8000009797a820 */ /* 0x000fe20000400000 */
[----:B------:R-:W-:Y:S01]  /*67e0*/  I2F R27, R49 ;  /* 0x00000031001b7306 */ /* 0x000fe20000201400 */
[----:B------:R-:W-:Y:S01]  /*67f0*/  @!P2 FMUL R64, R64, 16777216 ;  /* 0x4b8000004040a820 */ /* 0x000fe20000400000 */
[----:B------:R-:W-:Y:S01]  /*6800*/  LOP3.LUT R0, R236, 0x70, RZ, 0xc0, !PT ;  /* 0x00000070ec007812 */ /* 0x000fe200078ec0ff */
[----:B------:R-:W-:Y:S01]  /*6810*/  @!P2 FMUL R38, R38, 16777216 ;  /* 0x4b8000002626a820 */ /* 0x000fe20000400000 */
[----:B------:R-:W-:Y:S01]  /*6820*/  LOP3.LUT R55, R28, 0x38, RZ, 0xc0, !PT ;  /* 0x000000381c377812 */ /* 0x000fe200078ec0ff */
[----:B------:R-:W-:Y:S01]  /*6830*/  @!P2 FMUL R40, R40, 16777216 ;  /* 0x4b8000002828a820 */ /* 0x000fe20000400000 */
[----:B------:R-:W-:Y:S01]  /*6840*/  MOV R11, R77 ;  /* 0x0000004d000b7202 */ /* 0x000fe20000000f00 */
[----:B------:R-:W-:Y:S01]  /*6850*/  @!P2 FMUL R80, R80, 16777216 ;  /* 0x4b8000005050a820 */ /* 0x000fe20000400000 */
[----:B------:R-:W2:Y:S01]  /*6860*/  MUFU.RCP R151, R151 ;  /* 0x0000009700977308 */ /* 0x000ea20000001000 */
[----:B------:R-:W-:Y:S01]  /*6870*/  @!P2 FMUL R26, R26, 16777216 ;  /* 0x4b8000001a1aa820 */ /* 0x000fe20000400000 */
[----:B------:R-:W-:Y:S01]  /*6880*/  LEA R55, R0, R55, 0x2 ;  /* 0x0000003700377211 */ /* 0x000fe200078e10ff */
[----:B------:R-:W-:Y:S01]  /*6890*/  @!P2 FMUL R39, R39, 16777216 ;  /* 0x4b8000002727a820 */ /* 0x000fe20000400000 */
[----:B------:R-:W-:Y:S01]  /*68a0*/  FSEL R226, RZ, -23, P4 ;  /* 0xc1b80000ffe27808 */ /* 0x000fe20002000000 */
[----:B------:R-:W-:Y:S01]  /*68b0*/  @!P2 FMUL R47, R47, 16777216 ;  /* 0x4b8000002f2fa820 */ /* 0x000fe20000400000 */
[----:B------:R-:W-:Y:S01]  /*68c0*/  SHF.R.U32.HI R0, RZ, 0x1, R236 ;  /* 0x00000001ff007819 */ /* 0x000fe200000116ec */
[----:B------:R-:W-:Y:S01]  /*68d0*/  @!P2 FMUL R41, R41, 16777216 ;  /* 0x4b8000002929a820 */ /* 0x000fe20000400000 */
[----:B------:R3:W4:Y:S01]  /*68e0*/  I2F R3, R51 ;  /* 0x0000003300037306 */ /* 0x0007220000201400 */
[----:B------:R-:W-:Y:S01]  /*68f0*/  @!P2 FMUL R42, R42, 16777216 ;  /* 0x4b8000002a2aa820 */ /* 0x000fe20000400000 */
[----:B------:R-:W-:Y:S01]  /*6900*/  MOV R20, R81 ;  /* 0x0000005100147202 */ /* 0x000fe20000000f00 */
[----:B------:R-:W-:Y:S01]  /*6910*/  @!P2 FMUL R70, R70, 16777216 ;  /* 0x4b8000004646a820 */ /* 0x000fe20000400000 */
[----:B------:R-:W-:Y:S01]  /*6920*/  LOP3.LUT R0, R0, 0x4, RZ, 0xc0, !PT ;  /* 0x0000000400007812 */ /* 0x000fe200078ec0ff */
[----:B------:R-:W-:Y:S01]  /*6930*/  @!P2 FMUL R37, R37, 16777216 ;  /* 0x4b8000002525a820 */ /* 0x000fe20000400000 */
[----:B------:R-:W-:Y:S01]  /*6940*/  LOP3.LUT R76, R76, R35, RZ, 0x3c, !PT ;  /* 0x000000234c4c7212 */ /* 0x000fe200078e3cff */
[----:B------:R-:W-:Y:S01]  /*6950*/  @!P2 FMUL R36, R36, 16777216 ;  /* 0x4b8000002424a820 */ /* 0x000fe20000400000 */
[----:B------:R-:W-:Y:S01]  /*6960*/  IADD3 R0, R0, R55, RZ ;  /* 0x0000003700007210 */ /* 0x000fe20007ffe0ff */
[----:B------:R-:W-:Y:S01]  /*6970*/  @!P2 FMUL R33, R33, 16777216 ;  /* 0x4b8000002121a820 */ /* 0x000fe20000400000 */
[----:B---3--:R-:W-:Y:S01]  /*6980*/  IADD3 R51, R44, -R51, RZ ;  /* 0x800000332c337210 */ /* 0x008fe20007ffe0ff */
[----:B------:R-:W-:Y:S01]  /*6990*/  @!P2 FMUL R34, R34, 16777216 ;  /* 0x4b8000002222a820 */ /* 0x000fe20000400000 */
[----:B------:R-:W-:Y:S01]  /*69a0*/  IADD3 R50, R45, -R50, RZ ;  /* 0x800000322d327210 */ /* 0x000fe20007ffe0ff */
[----:B------:R-:W-:Y:S01]  /*69b0*/  @!P2 FMUL R31, R31, 16777216 ;  /* 0x4b8000001f1fa820 */ /* 0x000fe20000400000 */
[----:B------:R-:W-:Y:S01]  /*69c0*/  IADD3 R49, R46, -R49, RZ ;  /* 0x800000312e317210 */ /* 0x000fe20007ffe0ff */
[----:B------:R-:W-:Y:S01]  /*69d0*/  @!P2 FMUL R30, R30, 16777216 ;  /* 0x4b8000001e1ea820 */ /* 0x000fe20000400000 */
[----:B------:R-:W-:Y:S01]  /*69e0*/  ISETP.GE.U32.AND P5, PT, R45, 0x7f800000, PT ;  /* 0x7f8000002d00780c */ /* 0x000fe20003fa6070 */
[----:B------:R-:W-:Y:S01]  /*69f0*/  @!P2 FMUL R18, R18, 16777216 ;  /* 0x4b8000001212a820 */ /* 0x000fe20000400000 */
[----:B------:R-:W-:Y:S01]  /*6a00*/  ISETP.GE.U32.AND P4, PT, R46, 0x7f800000, PT ;  /* 0x7f8000002e00780c */ /* 0x000fe20003f86070 */
[----:B------:R-:W-:Y:S01]  /*6a10*/  @!P2 FMUL R2, R2, 16777216 ;  /* 0x4b8000000202a820 */ /* 0x000fe20000400000 */
[----:B------:R-:W-:Y:S01]  /*6a20*/  FSETP.GEU.AND P2, PT, |R58|, 1.175494350822287508e-38, PT ;  /* 0x008000003a00780b */ /* 0x000fe20003f4e200 */
[----:B------:R-:W-:Y:S01]  /*6a30*/  @P1 FMUL R157, R157, 0.25 ;  /* 0x3e8000009d9d1820 */ /* 0x000fe20000400000 */
[C---:B------:R-:W-:Y:S01]  /*6a40*/  LOP3.LUT R230, R231.reuse, 0x20, RZ, 0x3c, !PT ;  /* 0x00000020e7e67812 */ /* 0x040fe200078e3cff */
[----:B------:R-:W-:Y:S01]  /*6a50*/  @P1 FMUL R156, R156, 0.25 ;  /* 0x3e8000009c9c1820 */ /* 0x000fe20000400000 */
[----:B------:R-:W-:Y:S01]  /*6a60*/  LOP3.LUT R229, R231, 0x40, RZ, 0x3c, !PT ;  /* 0x00000040e7e57812 */ /* 0x000fe200078e3cff */
[----:B------:R-:W-:Y:S01]  /*6a70*/  @P1 FMUL R59, R59, 0.25 ;  /* 0x3e8000003b3b1820 */ /* 0x000fe20000400000 */
[----:B------:R-:W-:Y:S01]  /*6a80*/  LOP3.LUT R228, R231, 0x60, RZ, 0x3c, !PT ;  /* 0x00000060e7e47812 */ /* 0x000fe200078e3cff */
[----:B------:R-:W-:Y:S01]  /*6a90*/  @P1 FMUL R73, R73, 0.25 ;  /* 0x3e80000049491820 */ /* 0x000fe20000400000 */
[----:B------:R-:W-:Y:S01]  /*6aa0*/  FSETP.NEU.AND P3, PT, R43, RZ, PT ;  /* 0x000000ff2b00720b */ /* 0x000fe20003f6d000 */
[----:B------:R-:W-:Y:S01]  /*6ab0*/  @P1 FMUL R141, R141, 0.25 ;  /* 0x3e8000008d8d1820 */ /* 0x000fe20000400000 */
[----:B------:R-:W-:Y:S01]  /*6ac0*/  SHF.L.U32 R236, R236, 0x1, RZ ;  /* 0x00000001ecec7819 */ /* 0x000fe200000006ff */
[----:B------:R-:W-:-:S02]  /*6ad0*/  @P1 FMUL R140, R140, 0.25 ;  /* 0x3e8000008c8c1820 */ /* 0x000fc40000400000 */
[----:B------:R-:W-:Y:S02]  /*6ae0*/  @P1 FMUL R161, R161, 0.25 ;  /* 0x3e800000a1a11820 */ /* 0x000fe40000400000 */
[----:B------:R-:W-:Y:S02]  /*6af0*/  @P1 FMUL R160, R160, 0.25 ;  /* 0x3e800000a0a01820 */ /* 0x000fe40000400000 */
[----:B------:R-:W-:Y:S02]  /*6b00*/  @P1 FMUL R71, R71, 0.25 ;  /* 0x3e80000047471820 */ /* 0x000fe40000400000 */
[----:B------:R-:W-:Y:S02]  /*6b10*/  @P1 FMUL R54, R54, 0.25 ;  /* 0x3e80000036361820 */ /* 0x000fe40000400000 */
[----:B------:R-:W-:Y:S02]  /*6b20*/  @P1 FMUL R85, R85, 0.25 ;  /* 0x3e80000055551820 */ /* 0x000fe40000400000 */
        /* <DEDUP_REMOVED lines=21> */
[----:B------:R-:W-:Y:S01]  /*6c80*/  @P1 FMUL R58, R58, 0.25 ;  /* 0x3e8000003a3a1820 */ /* 0x000fe20000400000 */
[----:B------:R-:W-:Y:S01]  /*6c90*/  FSETP.GT.AND P1, PT, |R150|, 8.50705917302346158658e+37, PT ;  /* 0x7e8000009600780b */ /* 0x000fe20003f24200 */
[----:B------:R-:W-:Y:S02]  /*6ca0*/  @!P2 FMUL R157, R157, 16777216 ;  /* 0x4b8000009d9da820 */ /* 0x000fe40000400000 */
[----:B------:R-:W-:Y:S02]  /*6cb0*/  @!P2 FMUL R156, R156, 16777216 ;  /* 0x4b8000009c9ca820 */ /* 0x000fe40000400000 */
[----:B------:R-:W-:-:S02]  /*6cc0*/  @!P2 FMUL R59, R59, 16777216 ;  /* 0x4b8000003b3ba820 */ /* 0x000fc40000400000 */
[----:B------:R-:W-:Y:S02]  /*6cd0*/  @!P2 FMUL R73, R73, 16777216 ;  /* 0x4b8000004949a820 */ /* 0x000fe40000400000 */
[----:B------:R-:W-:Y:S02]  /*6ce0*/  @!P2 FMUL R141, R141, 16777216 ;  /* 0x4b8000008d8da820 */ /* 0x000fe40000400000 */
[----:B------:R-:W-:Y:S02]  /*6cf0*/  @!P2 FMUL R140, R140, 16777216 ;  /* 0x4b8000008c8ca820 */ /* 0x000fe40000400000 */
        /* <DEDUP_REMOVED lines=26> */
[----:B------:R-:W-:Y:S01]  /*6ea0*/  @!P2 FMUL R132, R132, 16777216 ;  /* 0x4b8000008484a820 */ /* 0x000fe20000400000 */
[----:B------:R-:W-:Y:S01]  /*6eb0*/  FSETP.GEU.AND P2, PT, |R15|, 1.175494350822287508e-38, PT ;  /* 0x008000000f00780b */ /* 0x000fe20003f4e200 */
        /* <DEDUP_REMOVED lines=32> */
[----:B------:R-:W-:Y:S01]  /*70c0*/  @P0 FMUL R15, R15, 0.25 ;  /* 0x3e8000000f0f0820 */ /* 0x000fe20000400000 */
[C---:B------:R-:W-:Y:S01]  /*70d0*/  FSETP.GEU.AND P0, PT, |R150|.reuse, 1.175494350822287508e-38, PT ;  /* 0x008000009600780b */ /* 0x040fe20003f0e200 */
[----:B------:R-:W-:Y:S02]  /*70e0*/  @P1 FMUL R150, R150, 0.25 ;  /* 0x3e80000096961820 */ /* 0x000fe40000400000 */
[----:B------:R-:W-:Y:S02]  /*70f0*/  @!P2 FMUL R15, R15, 16777216 ;  /* 0x4b8000000f0fa820 */ /* 0x000fe40000400000 */
[----:B0-----:R-:W-:Y:S02]  /*7100*/  FFMA.FTZ R227, R12, 1.1920928955078125e-07, R227 ;  /* 0x340000000ce37823 */ /* 0x001fe400000100e3 */
[----:B-1----:R-:W-:Y:S01]  /*7110*/  FFMA.FTZ R16, R19, 1.1920928955078125e-07, R16 ;  /* 0x3400000013107823 */ /* 0x002fe20000010010 */
[----:B------:R-:W0:Y:S01]  /*7120*/  MUFU.RCP R12, R58 ;  /* 0x0000003a000c7308 */ /* 0x000e220000001000 */
[----:B--2---:R-:W-:-:S02]  /*7130*/  FMUL R19, R151, R158 ;  /* 0x0000009e97137220 */ /* 0x004fc40000400000 */
[----:B------:R-:W-:Y:S02]  /*7140*/  @P1 FMUL R11, R11, 0.25 ;  /* 0x3e8000000b0b1820 */ /* 0x000fe40000400000 */
[----:B------:R-:W-:Y:S02]  /*7150*/  @!P0 FMUL R150, R150, 16777216 ;  /* 0x4b80000096968820 */ /* 0x000fe40000400000 */
[----:B------:R-:W-:Y:S01]  /*7160*/  @P1 FMUL R9, R9, 0.25 ;  /* 0x3e80000009091820 */ /* 0x000fe20000400000 */
[----:B------:R-:W1:Y:S01]  /*7170*/  MUFU.RCP R158, R15 ;  /* 0x0000000f009e7308 */ /* 0x000e620000001000 */
[----:B------:R-:W-:Y:S02]  /*7180*/  FFMA.FTZ R226, R27, 1.1920928955078125e-07, R226 ;  /* 0x340000001be27823 */ /* 0x000fe400000100e2 */
[----:B------:R-:W-:Y:S02]  /*7190*/  @P1 FMUL R101, R101, 0.25 ;  /* 0x3e80000065651820 */ /* 0x000fe40000400000 */
[----:B------:R-:W-:-:S02]  /*71a0*/  @P1 FMUL R100, R100, 0.25 ;  /* 0x3e80000064641820 */ /* 0x000fc40000400000 */
[----:B------:R-:W-:Y:S01]  /*71b0*/  @P1 FMUL R97, R97, 0.25 ;  /* 0x3e80000061611820 */ /* 0x000fe20000400000 */
[----:B------:R-:W2:Y:S01]  /*71c0*/  MUFU.RCP R150, R150 ;  /* 0x0000009600967308 */ /* 0x000ea20000001000 */
[----:B------:R-:W-:Y:S02]  /*71d0*/  @P1 FMUL R96, R96, 0.25 ;  /* 0x3e80000060601820 */ /* 0x000fe40000400000 */
[----:B------:R-:W-:Y:S02]  /*71e0*/  @P1 FMUL R93, R93, 0.25 ;  /* 0x3e8000005d5d1820 */ /* 0x000fe40000400000 */
[----:B------:R-:W-:Y:S02]  /*71f0*/  @P1 FMUL R92, R92, 0.25 ;  /* 0x3e8000005c5c1820 */ /* 0x000fe40000400000 */
[----:B------:R-:W-:Y:S02]  /*7200*/  @P1 FMUL R89, R89, 0.25 ;  /* 0x3e80000059591820 */ /* 0x000fe40000400000 */
[----:B------:R-:W-:-:S02]  /*7210*/  @P1 FMUL R88, R88, 0.25 ;  /* 0x3e80000058581820 */ /* 0x000fc40000400000 */
[----:B----4-:R-:W-:Y:S02]  /*7220*/  FFMA.FTZ R48, R3, 1.1920928955078125e-07, R48 ;  /* 0x3400000003307823 */ /* 0x010fe40000010030 */
[C---:B------:R-:W-:Y:S02]  /*7230*/  FMUL R28, R151.reuse, R146 ;  /* 0x00000092971c7220 */ /* 0x040fe40000400000 */
[C---:B------:R-:W-:Y:S02]  /*7240*/  FMUL R27, R151.reuse, R40 ;  /* 0x00000028971b7220 */ /* 0x040fe40000400000 */
[----:B------:R-:W-:Y:S02]  /*7250*/  @!P2 FMUL R24, R24, 16777216 ;  /* 0x4b8000001818a820 */ /* 0x000fe40000400000 */
[----:B------:R-:W-:Y:S02]  /*7260*/  @!P2 FMUL R138, R138, 16777216 ;  /* 0x4b8000008a8aa820 */ /* 0x000fe40000400000 */
[----:B------:R-:W-:-:S02]  /*7270*/  FMUL R3, R151, R32 ;  /* 0x0000002097037220 */ /* 0x000fc40000400000 */
[C---:B------:R-:W-:Y:S02]  /*7280*/  FMUL R78, R151.reuse, R142 ;  /* 0x0000008e974e7220 */ /* 0x040fe40000400000 */
[C---:B------:R-:W-:Y:S02]  /*7290*/  FMUL R67, R151.reuse, R147 ;  /* 0x0000009397437220 */ /* 0x040fe40000400000 */
[C---:B------:R-:W-:Y:S02]  /*72a0*/  FMUL R35, R151.reuse, R38 ;  /* 0x0000002697237220 */ /* 0x040fe40000400000 */
[----:B------:R-:W-:Y:S01]  /*72b0*/  FMUL R40, R151, R47 ;  /* 0x0000002f97287220 */ /* 0x000fe20000400000 */
[----:B------:R-:W-:Y:S01]  /*72c0*/  F2FP.PACK_AB R67, R67, R28 ;  /* 0x0000001c4343723e */ /* 0x000fe200000000ff */
[----:B------:R-:W-:Y:S02]  /*72d0*/  FMUL R146, R151, R31 ;  /* 0x0000001f97927220 */ /* 0x000fe40000400000 */
[----:B------:R-:W-:-:S02]  /*72e0*/  @!P2 FMUL R98, R98, 16777216 ;  /* 0x4b8000006262a820 */ /* 0x000fc40000400000 */
[----:B------:R-:W-:Y:S02]  /*72f0*/  @!P2 FMUL R94, R94, 16777216 ;  /* 0x4b8000005e5ea820 */ /* 0x000fe40000400000 */
[----:B------:R-:W-:Y:S02]  /*7300*/  @P1 FMUL R20, R20, 0.25 ;  /* 0x3e80000014141820 */ /* 0x000fe40000400000 */
[C---:B------:R-:W-:Y:S02]  /*7310*/  FMUL R74, R151.reuse, R159 ;  /* 0x0000009f974a7220 */ /* 0x040fe40000400000 */
[C---:B------:R-:W-:Y:S02]  /*7320*/  FMUL R72, R151.reuse, R72 ;  /* 0x0000004897487220 */ /* 0x040fe40000400000 */
[C---:B------:R-:W-:Y:S02]  /*7330*/  FMUL R83, R151.reuse, R143 ;  /* 0x0000008f97537220 */ /* 0x040fe40000400000 */
[----:B------:R-:W-:-:S02]  /*7340*/  FMUL R84, R151, R163 ;  /* 0x000000a397547220 */ /* 0x000fc40000400000 */
[C---:B------:R-:W-:Y:S02]  /*7350*/  FMUL R79, R151.reuse, R162 ;  /* 0x000000a2974f7220 */ /* 0x040fe40000400000 */
[C---:B------:R-:W-:Y:S02]  /*7360*/  FMUL R66, R151.reuse, R87 ;  /* 0x0000005797427220 */ /* 0x040fe40000400000 */
[C---:B------:R-:W-:Y:S01]  /*7370*/  FMUL R29, R151.reuse, R86 ;  /* 0x00000056971d7220 */ /* 0x040fe20000400000 */
[----:B------:R-:W-:Y:S01]  /*7380*/  F2FP.PACK_AB R84, R84, R79 ;  /* 0x0000004f5454723e */ /* 0x000fe200000000ff */
[C---:B------:R-:W-:Y:S02]  /*7390*/  FMUL R65, R151.reuse, R131 ;  /* 0x0000008397417220 */ /* 0x040fe40000400000 */
[C---:B------:R-:W-:Y:S01]  /*73a0*/  FMUL R32, R151.reuse, R130 ;  /* 0x0000008297207220 */ /* 0x040fe20000400000 */
[----:B------:R-:W-:Y:S01]  /*73b0*/  F2FP.PACK_AB R66, R66, R29 ;  /* 0x0000001d4242723e */ /* 0x000fe200000000ff */
[----:B------:R-:W-:-:S02]  /*73c0*/  FMUL R64, R151, R64 ;  /* 0x0000004097407220 */ /* 0x000fc40000400000 */
[----:B------:R-:W-:Y:S01]  /*73d0*/  FMUL R38, R151, R80 ;  /* 0x0000005097267220 */ /* 0x000fe20000400000 */
[----:B------:R-:W-:Y:S01]  /*73e0*/  F2FP.PACK_AB R65, R65, R32 ;  /* 0x000000204141723e */ /* 0x000fe200000000ff */
[C---:B------:R-:W-:Y:S01]  /*73f0*/  FMUL R26, R151.reuse, R26 ;  /* 0x0000001a971a7220 */ /* 0x040fe20000400000 */
[----:B------:R-:W-:Y:S01]  /*7400*/  F2FP.PACK_AB R64, R64, R35 ;  /* 0x000000234040723e */ /* 0x000fe200000000ff */
[----:B------:R-:W-:Y:S01]  /*7410*/  FMUL R39, R151, R39 ;  /* 0x0000002797277220 */ /* 0x000fe20000400000 */
[----:B------:R-:W-:Y:S01]  /*7420*/  F2FP.PACK_AB R27, R27, R38 ;  /* 0x000000261b1b723e */ /* 0x000fe200000000ff */
[C---:B------:R-:W-:Y:S02]  /*7430*/  FMUL R41, R151.reuse, R41 ;  /* 0x0000002997297220 */ /* 0x040fe40000400000 */
[C---:B------:R-:W-:Y:S01]  /*7440*/  FMUL R42, R151.reuse, R42 ;  /* 0x0000002a972a7220 */ /* 0x040fe20000400000 */
[----:B------:R-:W-:Y:S01]  /*7450*/  F2FP.PACK_AB R26, R26, R39 ;  /* 0x000000271a1a723e */ /* 0x000fe200000000ff */
[----:B------:R-:W-:-:S02]  /*7460*/  FMUL R47, R151, R70 ;  /* 0x00000046972f7220 */ /* 0x000fc40000400000 */
[C---:B------:R-:W-:Y:S02]  /*7470*/  FMUL R142, R151.reuse, R37 ;  /* 0x00000025978e7220 */ /* 0x040fe40000400000 */
[C---:B------:R-:W-:Y:S02]  /*7480*/  FMUL R145, R151.reuse, R36 ;  /* 0x0000002497917220 */ /* 0x040fe40000400000 */
[C---:B------:R-:W-:Y:S02]  /*7490*/  FMUL R144, R151.reuse, R33 ;  /* 0x0000002197907220 */ /* 0x040fe40000400000 */
[C---:B------:R-:W-:Y:S02]  /*74a0*/  FMUL R147, R151.reuse, R34 ;  /* 0x0000002297937220 */ /* 0x040fe40000400000 */
[C---:B------:R-:W-:Y:S02]  /*74b0*/  FMUL R149, R151.reuse, R30 ;  /* 0x0000001e97957220 */ /* 0x040fe40000400000 */
[----:B------:R-:W-:-:S02]  /*74c0*/  FMUL R148, R151, R18 ;  /* 0x0000001297947220 */ /* 0x000fc40000400000 */
[----:B0-----:R-:W-:Y:S02]  /*74d0*/  FMUL R31, R12, R52 ;  /* 0x000000340c1f7220 */ /* 0x001fe40000400000 */
        /* <DEDUP_REMOVED lines=10> */
[----:B------:R-:W-:-:S02]  /*7580*/  FMUL R151, R151, R2 ;  /* 0x0000000297977220 */ /* 0x000fc40000400000 */
[C---:B------:R-:W-:Y:S02]  /*7590*/  FMUL R75, R12.reuse, R157 ;  /* 0x0000009d0c4b7220 */ /* 0x040fe40000400000 */
[C---:B------:R-:W-:Y:S02]  /*75a0*/  FMUL R18, R12.reuse, R156 ;  /* 0x0000009c0c127220 */ /* 0x040fe40000400000 */
[C---:B------:R-:W-:Y:S02]  /*75b0*/  FMUL R82, R12.reuse, R141 ;  /* 0x0000008d0c527220 */ /* 0x040fe40000400000 */
[C---:B------:R-:W-:Y:S02]  /*75c0*/  FMUL R77, R12.reuse, R140 ;  /* 0x0000008c0c4d7220 */ /* 0x040fe40000400000 */
[C---:B------:R-:W-:Y:S02]  /*75d0*/  FMUL R30, R12.reuse, R54 ;  /* 0x000000360c1e7220 */ /* 0x040fe40000400000 */
[----:B------:R-:W-:-:S02]  /*75e0*/  FMUL R37, R12, R56 ;  /* 0x000000380c257220 */ /* 0x000fc40000400000 */
[----:B------:R-:W-:Y:S02]  /*75f0*/  FMUL R52, R12, R53 ;  /* 0x000000350c347220 */ /* 0x000fe40000400000 */
        /* <DEDUP_REMOVED lines=27> */
[C---:B------:R-:W-:Y:S02]  /*77b0*/  FMUL R2, R12.reuse, R59 ;  /* 0x0000003b0c027220 */ /* 0x040fe40000400000 */
[----:B------:R-:W-:-:S02]  /*77c0*/  FMUL R73, R12, R73 ;  /* 0x000000490c497220 */ /* 0x000fc40000400000 */
[C---:B------:R-:W-:Y:S02]  /*77d0*/  FMUL R81, R12.reuse, R161 ;  /* 0x000000a10c517220 */ /* 0x040fe40000400000 */
[C---:B------:R-:W-:Y:S02]  /*77e0*/  FMUL R80, R12.reuse, R160 ;  /* 0x000000a00c507220 */ /* 0x040fe40000400000 */
[C---:B------:R-:W-:Y:S02]  /*77f0*/  FMUL R71, R12.reuse, R71 ;  /* 0x000000470c477220 */ /* 0x040fe40000400000 */
[C---:B------:R-:W-:Y:S01]  /*7800*/  FMUL R70, R12.reuse, R85 ;  /* 0x000000550c467220 */ /* 0x040fe20000400000 */
[----:B------:R-:W-:Y:S01]  /*7810*/  F2FP.PACK_AB R80, R81, R80 ;  /* 0x000000505150723e */ /* 0x000fe200000000ff */
[C---:B------:R-:W-:Y:S01]  /*7820*/  FMUL R33, R12.reuse, R129 ;  /* 0x000000810c217220 */ /* 0x040fe20000400000 */
[----:B------:R-:W-:Y:S01]  /*7830*/  F2FP.PACK_AB R71, R71, R30 ;  /* 0x0000001e4747723e */ /* 0x000fe200000000ff */
[----:B------:R-:W-:Y:S01]  /*7840*/  FMUL R34, R12, R128 ;  /* 0x000000800c227220 */ /* 0x000fe20000400000 */
[----:B------:R-:W-:Y:S01]  /*7850*/  F2FP.PACK_AB R70, R70, R31 ;  /* 0x0000001f4646723e */ /* 0x000fe200000000ff */
[----:B------:R-:W-:Y:S01]  /*7860*/  FMUL R36, R12, R57 ;  /* 0x000000390c247220 */ /* 0x000fe20000400000 */
[----:B------:R-:W-:Y:S01]  /*7870*/  F2FP.PACK_AB R81, R82, R77 ;  /* 0x0000004d5251723e */ /* 0x000fe200000000ff */
[----:B------:R-:W-:Y:S01]  /*7880*/  FMUL R53, R12, R174 ;  /* 0x000000ae0c357220 */ /* 0x000fe20000400000 */
        /* <DEDUP_REMOVED lines=8> */
[C---:B------:R-:W-:Y:S02]  /*7910*/  FMUL R166, R12.reuse, R166 ;  /* 0x000000a60ca67220 */ /* 0x040fe40000400000 */
[C---:B------:R-:W-:Y:S02]  /*7920*/  FMUL R165, R12.reuse, R165 ;  /* 0x000000a50ca57220 */ /* 0x040fe40000400000 */
[C---:B------:R-:W-:Y:S02]  /*7930*/  FMUL R164, R12.reuse, R164 ;  /* 0x000000a40ca47220 */ /* 0x040fe40000400000 */
[C---:B------:R-:W-:Y:S02]  /*7940*/  FMUL R135, R12.reuse, R135 ;  /* 0x000000870c877220 */ /* 0x040fe40000400000 */
[C---:B------:R-:W-:Y:S02]  /*7950*/  FMUL R156, R12.reuse, R134 ;  /* 0x000000860c9c7220 */ /* 0x040fe40000400000 */
[----:B------:R-:W-:-:S02]  /*7960*/  FMUL R157, R12, R133 ;  /* 0x000000850c9d7220 */ /* 0x000fc40000400000 */
[----:B------:R-:W-:Y:S01]  /*7970*/  @!P2 FMUL R90, R90, 16777216 ;  /* 0x4b8000005a5aa820 */ /* 0x000fe20000400000 */
[----:B------:R-:W-:Y:S01]  /*7980*/  FSETP.NEU.AND P2, PT, R44, RZ, PT ;  /* 0x000000ff2c00720b */ /* 0x000fe20003f4d000 */
[C---:B-1----:R-:W-:Y:S02]  /*7990*/  FMUL R87, R158.reuse, R24 ;  /* 0x000000189e577220 */ /* 0x042fe40000400000 */
[----:B------:R-:W-:Y:S02]  /*79a0*/  FMUL R131, R158, R138 ;  /* 0x0000008a9e837220 */ /* 0x000fe40000400000 */
[----:B------:R-:W-:Y:S02]  /*79b0*/  FMUL R12, R12, R132 ;  /* 0x000000840c0c7220 */ /* 0x000fe40000400000 */
[C---:B------:R-:W-:Y:S02]  /*79c0*/  FMUL R24, R158.reuse, R98 ;  /* 0x000000629e187220 */ /* 0x040fe40000400000 */
[----:B------:R-:W-:Y:S01]  /*79d0*/  FMUL R138, R158, R94 ;  /* 0x0000005e9e8a7220 */ /* 0x000fe20000400000 */
[----:B------:R-:W-:Y:S01]  /*79e0*/  F2FP.PACK_AB R12, R157, R12 ;  /* 0x0000000c9d0c723e */ /* 0x000fe200000000ff */
[----:B------:R-:W-:-:S02]  /*79f0*/  @P1 FMUL R10, R10, 0.25 ;  /* 0x3e8000000a0a1820 */ /* 0x000fc40000400000 */
[----:B------:R-:W-:Y:S02]  /*7a00*/  @!P0 FMUL R20, R20, 16777216 ;  /* 0x4b80000014148820 */ /* 0x000fe40000400000 */
[C---:B------:R-:W-:Y:S02]  /*7a10*/  FMUL R86, R158.reuse, R25 ;  /* 0x000000199e567220 */ /* 0x040fe40000400000 */
[C---:B------:R-:W-:Y:S02]  /*7a20*/  FMUL R128, R158.reuse, R23 ;  /* 0x000000179e807220 */ /* 0x040fe40000400000 */
[C---:B------:R-:W-:Y:S02]  /*7a30*/  FMUL R129, R158.reuse, R22 ;  /* 0x000000169e817220 */ /* 0x040fe40000400000 */
[C---:B------:R-:W-:Y:S02]  /*7a40*/  FMUL R130, R158.reuse, R21 ;  /* 0x000000159e827220 */ /* 0x040fe40000400000 */
[----:B------:R-:W-:-:S02]  /*7a50*/  FMUL R57, R158, R7 ;  /* 0x000000079e397220 */ /* 0x000fc40000400000 */
[C---:B------:R-:W-:Y:S02]  /*7a60*/  FMUL R132, R158.reuse, R6 ;  /* 0x000000069e847220 */ /* 0x040fe40000400000 */
[C---:B------:R-:W-:Y:S02]  /*7a70*/  FMUL R133, R158.reuse, R5 ;  /* 0x000000059e857220 */ /* 0x040fe40000400000 */
[----:B------:R-:W-:Y:S01]  /*7a80*/  FMUL R134, R158, R4 ;  /* 0x000000049e867220 */ /* 0x000fe20000400000 */
[----:B------:R-:W-:Y:S01]  /*7a90*/  F2FP.PACK_AB R57, R57, R132 ;  /* 0x000000843939723e */ /* 0x000fe200000000ff */
[C---:B--2---:R-:W-:Y:S02]  /*7aa0*/  FMUL R94, R150.reuse, R11 ;  /* 0x0000000b965e7220 */ /* 0x044fe40000400000 */
[----:B------:R-:W-:Y:S02]  /*7ab0*/  FMUL R98, R150, R9 ;  /* 0x0000000996627220 */ /* 0x000fe40000400000 */
[C---:B------:R-:W-:Y:S01]  /*7ac0*/  FMUL R85, R158.reuse, R63 ;  /* 0x0000003f9e557220 */ /* 0x040fe20000400000 */
[----:B------:R-:W-:Y:S01]  /*7ad0*/  MOV R63, 0x3dc6b27f ;  /* 0x3dc6b27f003f7802 */ /* 0x000fe20000000f00 */
[----:B------:R-:W-:-:S02]  /*7ae0*/  FMUL R122, R158, R122 ;  /* 0x0000007a9e7a7220 */ /* 0x000fc40000400000 */
[C---:B------:R-:W-:Y:S02]  /*7af0*/  FMUL R123, R158.reuse, R123 ;  /* 0x0000007b9e7b7220 */ /* 0x040fe40000400000 */
[C---:B------:R-:W-:Y:S02]  /*7b00*/  FMUL R59, R158.reuse, R155 ;  /* 0x0000009b9e3b7220 */ /* 0x040fe40000400000 */
[C---:B------:R-:W-:Y:S02]  /*7b10*/  FMUL R154, R158.reuse, R154 ;  /* 0x0000009a9e9a7220 */ /* 0x040fe40000400000 */
[C---:B------:R-:W-:Y:S02]  /*7b20*/  FMUL R58, R158.reuse, R139 ;  /* 0x0000008b9e3a7220 */ /* 0x040fe40000400000 */
[C---:B------:R-:W-:Y:S01]  /*7b30*/  FMUL R119, R158.reuse, R119 ;  /* 0x000000779e777220 */ /* 0x040fe20000400000 */
        /* <DEDUP_REMOVED lines=13> */
[----:B------:R-:W-:Y:S02]  /*7c10*/  FMUL R25, R158, R91 ;  /* 0x0000005b9e197220 */ /* 0x000fe40000400000 */
[C---:B------:R-:W-:Y:S02]  /*7c20*/  FMUL R7, R150.reuse, R101 ;  /* 0x0000006596077220 */ /* 0x040fe40000400000 */
[----:B------:R-:W-:-:S02]  /*7c30*/  FMUL R100, R150, R100 ;  /* 0x0000006496647220 */ /* 0x000fc40000400000 */
[C---:B------:R-:W-:Y:S02]  /*7c40*/  FMUL R4, R150.reuse, R89 ;  /* 0x0000005996047220 */ /* 0x040fe40000400000 */
[C---:B------:R-:W-:Y:S01]  /*7c50*/  FMUL R9, R150.reuse, R88 ;  /* 0x0000005896097220 */ /* 0x040fe20000400000 */
[----:B------:R-:W-:Y:S01]  /*7c60*/  F2FP.PACK_AB R7, R7, R100 ;  /* 0x000000640707723e */ /* 0x000fe200000000ff */
[C---:B------:R-:W-:Y:S02]  /*7c70*/  FMUL R5, R150.reuse, R93 ;  /* 0x0000005d96057220 */ /* 0x040fe40000400000 */
[----:B------:R-:W-:Y:S01]  /*7c80*/  FMUL R92, R150, R92 ;  /* 0x0000005c965c7220 */ /* 0x000fe20000400000 */
[----:B------:R-:W-:Y:S01]  /*7c90*/  F2FP.PACK_AB R4, R4, R9 ;  /* 0x000000090404723e */ /* 0x000fe200000000ff */
[C---:B------:R-:W-:Y:S01]  /*7ca0*/  FMUL R6, R150.reuse, R97 ;  /* 0x0000006196067220 */ /* 0x040fe20000400000 */
[----:B------:R-:W-:Y:S01]  /*7cb0*/  F2FP.PACK_AB R9, R23, R138 ;  /* 0x0000008a1709723e */ /* 0x000fe200000000ff */
[----:B------:R-:W-:Y:S01]  /*7cc0*/  FMUL R11, R150, R96 ;  /* 0x00000060960b7220 */ /* 0x000fe20000400000 */
[----:B------:R-:W-:Y:S01]  /*7cd0*/  F2FP.PACK_AB R5, R5, R92 ;  /* 0x0000005c0505723e */ /* 0x000fe200000000ff */
[----:B------:R-:W-:-:S02]  /*7ce0*/  FMUL R158, R158, R90 ;  /* 0x0000005a9e9e7220 */ /* 0x000fc40000400000 */
[----:B------:R-:W-:Y:S01]  /*7cf0*/  @!P0 FMUL R10, R10, 16777216 ;  /* 0x4b8000000a0a8820 */ /* 0x000fe20000400000 */
[----:B------:R-:W-:Y:S01]  /*7d00*/  F2FP.PACK_AB R6, R6, R11 ;  /* 0x0000000b0606723e */ /* 0x000fe200000000ff */
[----:B------:R-:W-:Y:S01]  /*7d10*/  FMUL R90, R150, R20 ;  /* 0x00000014965a7220 */ /* 0x000fe20000400000 */
[----:B------:R-:W-:Y:S01]  /*7d20*/  IADD3 R20, R43, -R14, RZ ;  /* 0x8000000e2b147210 */ /* 0x000fe20007ffe0ff */
[----:B------:R-:W-:Y:S01]  /*7d30*/  @P1 FMUL R8, R8, 0.25 ;  /* 0x3e80000008081820 */ /* 0x000fe20000400000 */
[----:B------:R-:W-:Y:S01]  /*7d40*/  F2FP.PACK_AB R11, R15, R22 ;  /* 0x000000160f0b723e */ /* 0x000fe200000000ff */
[----:B------:R-:W-:Y:S01]  /*7d50*/  FMUL R95, R150, R10 ;  /* 0x0000000a965f7220 */ /* 0x000fe20000400000 */
[----:B------:R-:W-:Y:S01]  /*7d60*/  F2FP.PACK_AB R10, R21, R24 ;  /* 0x00000018150a723e */ /* 0x000fe200000000ff */
[----:B------:R-:W-:Y:S01]  /*7d70*/  FADD R51, R51, -1 ;  /* 0xbf80000033337421 */ /* 0x000fe20000000000 */
[----:B------:R0:W-:Y:S01]  /*7d80*/  STS.128 [R76], R4 ;  /* 0x000000044c007388 */ /* 0x0001e20000000c00 */
[----:B------:R-:W-:Y:S01]  /*7d90*/  FADD R24, R20, -1 ;  /* 0xbf80000014187421 */ /* 0x000fe20000000000 */
[----:B------:R-:W-:Y:S01]  /*7da0*/  F2FP.PACK_AB R14, R165, R164 ;  /* 0x000000a4a50e723e */ /* 0x000fe200000000ff */
[----:B------:R-:W-:Y:S01]  /*7db0*/  FADD R50, R50, -1 ;  /* 0xbf80000032327421 */ /* 0x000fe20000000000 */
[----:B------:R-:W-:Y:S01]  /*7dc0*/  F2FP.PACK_AB R15, R167, R166 ;  /* 0x000000a6a70f723e */ /* 0x000fe200000000ff */
[----:B------:R-:W-:Y:S01]  /*7dd0*/  @!P0 FMUL R8, R8, 16777216 ;  /* 0x4b80000008088820 */ /* 0x000fe20000400000 */
[----:B------:R-:W-:Y:S01]  /*7de0*/  F2FP.PACK_AB R20, R148, R151 ;  /* 0x000000979414723e */ /* 0x000fe200000000ff */
[----:B------:R-:W-:Y:S01]  /*7df0*/  FFMA.FTZ R23, R24, R63, -0.16845393180847167969 ;  /* 0xbe2c7f3018177423 */ /* 0x000fe2000001003f */
[----:B------:R-:W-:Y:S01]  /*7e00*/  F2FP.PACK_AB R21, R146, R149 ;  /* 0x000000959215723e */ /* 0x000fe200000000ff */
[----:B------:R-:W-:Y:S01]  /*7e10*/  FMUL R99, R150, R8 ;  /* 0x0000000896637220 */ /* 0x000fe20000400000 */
[----:B------:R-:W-:Y:S01]  /*7e20*/  F2FP.PACK_AB R8, R25, R158 ;  /* 0x0000009e1908723e */ /* 0x000fe200000000ff */
[----:B------:R-:W-:Y:S01]  /*7e30*/  FADD R49, R49, -1 ;  /* 0xbf80000031317421 */ /* 0x000fe20000000000 */
[----:B------:R-:W-:Y:S01]  /*7e40*/  F2FP.PACK_AB R22, R144, R147 ;  /* 0x000000939016723e */ /* 0x000fe200000000ff */
[----:B------:R-:W-:Y:S01]  /*7e50*/  FFMA.FTZ R25, R24, R23, 0.1716887056827545166 ;  /* 0x3e2fcf2a18197423 */ /* 0x000fe20000010017 */
[----:B------:R-:W-:Y:S01]  /*7e60*/  F2FP.PACK_AB R23, R142, R145 ;  /* 0x000000918e17723e */ /* 0x000fe200000000ff */
[----:B------:R-:W-:Y:S01]  /*7e70*/  @P1 FMUL R13, R13, 0.25 ;  /* 0x3e8000000d0d1820 */ /* 0x000fe20000400000 */
[----:B------:R1:W-:Y:S01]  /*7e80*/  STS.128 [R76+0x80], R8 ;  /* 0x000080084c007388 */ /* 0x0003e20000000c00 */
[CC--:B0-----:R-:W-:Y:S01]  /*7e90*/  FFMA.FTZ R4, R51.reuse, R63.reuse, -0.16845393180847167969 ;  /* 0xbe2c7f3033047423 */ /* 0x0c1fe2000001003f */
[----:B------:R-:W-:Y:S01]  /*7ea0*/  @P4 MOV R7, 0x7f800000 ;  /* 0x7f80000000074802 */ /* 0x000fe20000000f00 */
[----:B------:R-:W-:Y:S01]  /*7eb0*/  FFMA.FTZ R5, R50, R63, -0.16845393180847167969 ;  /* 0xbe2c7f3032057423 */ /* 0x000fe2000001003f */
[----:B------:R0:W-:Y:S01]  /*7ec0*/  STS.128 [R76+0x480], R20 ;  /* 0x000480144c007388 */ /* 0x0001e20000000c00 */
[----:B------:R-:W-:Y:S01]  /*7ed0*/  FFMA.FTZ R4, R51, R4, 0.1716887056827545166 ;  /* 0x3e2fcf2a33047423 */ /* 0x000fe20000010004 */
[----:B------:R-:W-:Y:S01]  /*7ee0*/  F2FP.PACK_AB R94, R94, R95 ;  /* 0x0000005f5e5e723e */ /* 0x000fe200000000ff */
[----:B------:R-:W-:Y:S01]  /*7ef0*/  FFMA.FTZ R5, R50, R5, 0.1716887056827545166 ;  /* 0x3e2fcf2a32057423 */ /* 0x000fe20000010005 */
[----:B------:R-:W-:Y:S01]  /*7f00*/  F2FP.PACK_AB R93, R98, R99 ;  /* 0x00000063625d723e */ /* 0x000fe200000000ff */
[----:B------:R-:W-:-:S02]  /*7f10*/  FFMA.FTZ R6, R49, R63, -0.16845393180847167969 ;  /* 0xbe2c7f3031067423 */ /* 0x000fc4000001003f */
[----:B------:R-:W-:Y:S02]  /*7f20*/  FFMA.FTZ R4, R51, R4, -0.17900948226451873779 ;  /* 0xbe374e4333047423 */ /* 0x000fe40000010004 */
[----:B------:R-:W-:Y:S02]  /*7f30*/  FFMA.FTZ R25, R24, R25, -0.17900948226451873779 ;  /* 0xbe374e4318197423 */ /* 0x000fe40000010019 */
[----:B------:R-:W-:Y:S01]  /*7f40*/  FFMA.FTZ R5, R50, R5, -0.17900948226451873779 ;  /* 0xbe374e4332057423 */ /* 0x000fe20000010005 */
[----:B-1----:R-:W-:Y:S01]  /*7f50*/  F2FP.PACK_AB R8, R107, R106 ;  /* 0x0000006a6b08723e */ /* 0x002fe200000000ff */
[----:B------:R-:W-:Y:S01]  /*7f60*/  FFMA.FTZ R6, R49, R6, 0.1716887056827545166 ;  /* 0x3e2fcf2a31067423 */ /* 0x000fe20000010006 */
[----:B------:R-:W-:Y:S01]  /*7f70*/  F2FP.PACK_AB R9, R111, R110 ;  /* 0x0000006e6f09723e */ /* 0x000fe200000000ff */
[----:B------:R-:W-:Y:S01]  /*7f80*/  FFMA.FTZ R4, R51, R4, 0.20512372255325317383 ;  /* 0x3e520bf433047423 */ /* 0x000fe20000010004 */
[----:B0-----:R-:W-:Y:S01]  /*7f90*/  F2FP.PACK_AB R22, R54, R55 ;  /* 0x000000373616723e */ /* 0x001fe200000000ff */
[----:B------:R-:W-:Y:S01]  /*7fa0*/  FFMA.FTZ R25, R24, R25, 0.20512372255325317383 ;  /* 0x3e520bf418197423 */ /* 0x000fe20000010019 */
[----:B------:R-:W-:Y:S01]  /*7fb0*/  F2FP.PACK_AB R23, R52, R53 ;  /* 0x000000353417723e */ /* 0x000fe200000000ff */
[----:B------:R-:W-:Y:S01]  /*7fc0*/  FFMA.FTZ R5, R50, R5, 0.20512372255325317383 ;  /* 0x3e520bf432057423 */ /* 0x000fe20000010005 */
[----:B------:R-:W-:Y:S01]  /*7fd0*/  F2FP.PACK_AB R10, R115, R114 ;  /* 0x00000072730a723e */ /* 0x000fe200000000ff */
[----:B------:R-:W-:Y:S01]  /*7fe0*/  FFMA.FTZ R6, R49, R6, -0.17900948226451873779 ;  /* 0xbe374e4331067423 */ /* 0x000fe20000010006 */
[----:B------:R-:W-:Y:S01]  /*7ff0*/  F2FP.PACK_AB R11, R119, R118 ;  /* 0x00000076770b723e */ /* 0x000fe200000000ff */
[----:B------:R-:W-:Y:S01]  /*8000*/  FFMA.FTZ R4, R51, R4, -0.24046532809734344482 ;  /* 0xbe763c8b33047423 */ /* 0x000fe20000010004 */
[----:B------:R-:W-:Y:S01]  /*8010*/  F2FP.PACK_AB R20, R140, R143 ;  /* 0x0000008f8c14723e */ /* 0x000fe200000000ff */
[----:B------:R-:W-:Y:S01]  /*8020*/  FFMA.FTZ R25, R24, R25, -0.24046532809734344482 ;  /* 0xbe763c8b18197423 */ /* 0x000fe20000010019 */
[----:B------:R-:W-:Y:S01]  /*8030*/  F2FP.PACK_AB R21, R56, R141 ;  /* 0x0000008d3815723e */ /* 0x000fe200000000ff */
[----:B------:R-:W-:Y:S01]  /*8040*/  FFMA.FTZ R5, R50, R5, -0.24046532809734344482 ;  /* 0xbe763c8b32057423 */ /* 0x000fe20000010005 */
[----:B------:R-:W-:Y:S01]  /*8050*/  F2FP.PACK_AB R56, R133, R134 ;  /* 0x000000868538723e */ /* 0x000fe200000000ff */
[----:B------:R-:W-:-:S02]  /*8060*/  FFMA.FTZ R6, R49, R6, 0.20512372255325317383 ;  /* 0x3e520bf431067423 */ /* 0x000fc40000010006 */
[----:B------:R-:W-:Y:S02]  /*8070*/  FFMA.FTZ R4, R51, R4, 0.28857114911079406738 ;  /* 0x3e93bf9933047423 */ /* 0x000fe40000010004 */
[----:B------:R-:W-:Y:S02]  /*8080*/  FFMA.FTZ R25, R24, R25, 0.28857114911079406738 ;  /* 0x3e93bf9918197423 */ /* 0x000fe40000010019 */
[----:B------:R-:W-:Y:S02]  /*8090*/  FFMA.FTZ R5, R50, R5, 0.28857114911079406738 ;  /* 0x3e93bf9932057423 */ /* 0x000fe40000010005 */
[----:B------:R-:W-:Y:S02]  /*80a0*/  @!P0 FMUL R13, R13, 16777216 ;  /* 0x4b8000000d0d8820 */ /* 0x000fe40000400000 */
[----:B------:R-:W-:Y:S02]  /*80b0*/  FFMA.FTZ R6, R49, R6, -0.24046532809734344482 ;  /* 0xbe763c8b31067423 */ /* 0x000fe40000010006 */
[----:B------:R-:W-:-:S02]  /*80c0*/  FFMA.FTZ R4, R51, R4, -0.36067417263984680176 ;  /* 0xbeb8aa4933047423 */ /* 0x000fc40000010004 */
[----:B------:R-:W-:Y:S02]  /*80d0*/  FFMA.FTZ R25, R24, R25, -0.36067417263984680176 ;  /* 0xbeb8aa4918197423 */ /* 0x000fe40000010019 */
[----:B------:R-:W-:Y:S02]  /*80e0*/  FFMA.FTZ R5, R50, R5, -0.36067417263984680176 ;  /* 0xbeb8aa4932057423 */ /* 0x000fe40000010005 */
[----:B------:R-:W-:Y:S01]  /*80f0*/  FMUL R91, R150, R13 ;  /* 0x0000000d965b7220 */ /* 0x000fe20000400000 */
[----:B------:R-:W-:Y:S01]  /*8100*/  F2FP.PACK_AB R13, R135, R156 ;  /* 0x0000009c870d723e */ /* 0x000fe200000000ff */
[----:B------:R-:W-:Y:S02]  /*8110*/  @P1 FMUL R69, R69, 0.25 ;  /* 0x3e80000045451820 */ /* 0x000fe40000400000 */
[----:B------:R-:W-:Y:S01]  /*8120*/  @P1 FMUL R68, R68, 0.25 ;  /* 0x3e80000044441820 */ /* 0x000fe20000400000 */
[----:B------:R-:W-:Y:S01]  /*8130*/  F2FP.PACK_AB R95, R90, R91 ;  /* 0x0000005b5a5f723e */ /* 0x000fe200000000ff */
[----:B------:R-:W-:Y:S01]  /*8140*/  @P1 FMUL R153, R153, 0.25 ;  /* 0x3e80000099991820 */ /* 0x000fe20000400000 */
[----:B------:R0:W-:Y:S01]  /*8150*/  STS.128 [R76+0x400], R12 ;  /* 0x0004000c4c007388 */ /* 0x0001e20000000c00 */
[----:B------:R-:W-:-:S02]  /*8160*/  @P1 FMUL R152, R152, 0.25 ;  /* 0x3e80000098981820 */ /* 0x000fc40000400000 */
[----:B------:R-:W-:Y:S01]  /*8170*/  @P1 FMUL R137, R137, 0.25 ;  /* 0x3e80000089891820 */ /* 0x000fe20000400000 */
[----:B------:R-:W-:Y:S01]  /*8180*/  BAR.SYNC.DEFER_BLOCKING 0x0 ;  /* 0x0000000000007b1d */ /* 0x000fe20000010000 */
        /* <DEDUP_REMOVED lines=11> */
[----:B------:R-:W-:Y:S01]  /*8240*/  @P1 FMUL R105, R105, 0.25 ;  /* 0x3e80000069691820 */ /* 0x000fe20000400000 */
[----:B------:R-:W-:Y:S01]  /*8250*/  LDS.128 R52, [R228] ;  /* 0x00000000e4347984 */ /* 0x000fe20000000c00 */
[----:B------:R-:W-:Y:S01]  /*8260*/  @P1 FMUL R104, R104, 0.25 ;  /* 0x3e80000068681820 */ /* 0x000fe20000400000 */
[----:B------:R-:W-:Y:S01]  /*8270*/  ISETP.GE.U32.AND P1, PT, R44, 0x7f800000, PT ;  /* 0x7f8000002c00780c */ /* 0x000fe20003f26070 */
[----:B------:R-:W-:Y:S02]  /*8280*/  FFMA.FTZ R6, R49, R6, 0.28857114911079406738 ;  /* 0x3e93bf9931067423 */ /* 0x000fe40000010006 */
[----:B------:R-:W-:Y:S02]  /*8290*/  FFMA.FTZ R4, R51, R4, 0.48089820146560668945 ;  /* 0x3ef6384a33047423 */ /* 0x000fe40000010004 */
[----:B------:R-:W-:Y:S02]  /*82a0*/  FFMA.FTZ R25, R24, R25, 0.48089820146560668945 ;  /* 0x3ef6384a18197423 */ /* 0x000fe40000010019 */
[----:B------:R-:W-:-:S02]  /*82b0*/  FFMA.FTZ R5, R50, R5, 0.48089820146560668945 ;  /* 0x3ef6384a32057423 */ /* 0x000fc40000010005 */
        /* <DEDUP_REMOVED lines=18> */
[----:B------:R-:W-:Y:S01]  /*83e0*/  ISETP.GE.U32.AND P0, PT, R43, 0x7f800000, PT ;  /* 0x7f8000002b00780c */ /* 0x000fe20003f06070 */
[----:B------:R-:W-:-:S02]  /*83f0*/  FFMA.FTZ R6, R49, R6, -0.36067417263984680176 ;  /* 0xbeb8aa4931067423 */ /* 0x000fc40000010006 */
[----:B------:R-:W-:Y:S02]  /*8400*/  FFMA.FTZ R4, R51, R4, -0.72134751081466674805 ;  /* 0xbf38aa3b33047423 */ /* 0x000fe40000010004 */
[----:B------:R-:W-:Y:S02]  /*8410*/  FFMA.FTZ R25, R24, R25, -0.72134751081466674805 ;  /* 0xbf38aa3b18197423 */ /* 0x000fe40000010019 */
[----:B------:R-:W-:Y:S02]  /*8420*/  FFMA.FTZ R5, R50, R5, -0.72134751081466674805 ;  /* 0xbf38aa3b32057423 */ /* 0x000fe40000010005 */
[----:B------:R-:W-:Y:S02]  /*8430*/  FFMA.FTZ R6, R49, R6, 0.48089820146560668945 ;  /* 0x3ef6384a31067423 */ /* 0x000fe40000010006 */
[----:B------:R-:W-:Y:S02]  /*8440*/  FMUL R4, R51, R4 ;  /* 0x0000000433047220 */ /* 0x000fe40000400000 */
[----:B------:R-:W-:-:S02]  /*8450*/  FMUL R25, R24, R25 ;  /* 0x0000001918197220 */ /* 0x000fc40000400000 */
[----:B------:R-:W-:Y:S02]  /*8460*/  FMUL R5, R50, R5 ;  /* 0x0000000532057220 */ /* 0x000fe40000400000 */
[----:B------:R-:W-:Y:S02]  /*8470*/  FFMA.FTZ R6, R49, R6, -0.72134751081466674805 ;  /* 0xbf38aa3b31067423 */ /* 0x000fe40000010006 */
[----:B------:R-:W-:Y:S02]  /*8480*/  FMUL R4, R51, R4 ;  /* 0x0000000433047220 */ /* 0x000fe40000400000 */
[----:B------:R-:W-:Y:S02]  /*8490*/  FMUL R25, R24, R25 ;  /* 0x0000001918197220 */ /* 0x000fe40000400000 */
[----:B------:R-:W-:Y:S02]  /*84a0*/  FMUL R5, R50, R5 ;  /* 0x0000000532057220 */ /* 0x000fe40000400000 */
[----:B------:R-:W-:-:S02]  /*84b0*/  FMUL R6, R49, R6 ;  /* 0x0000000631067220 */ /* 0x000fc40000400000 */
[----:B------:R-:W-:Y:S01]  /*84c0*/  FFMA.FTZ R51, R51, 1.4426950216293334961, R4 ;  /* 0x3fb8aa3b33337823 */ /* 0x000fe20000010004 */
[----:B------:R-:W-:Y:S01]  /*84d0*/  @P0 MOV R4, 0x7f800000 ;  /* 0x7f80000000040802 */ /* 0x000fe20000000f00 */
[----:B------:R-:W-:Y:S01]  /*84e0*/  FFMA.FTZ R24, R24, 1.4426950216293334961, R25 ;  /* 0x3fb8aa3b18187823 */ /* 0x000fe20000010019 */
[----:B------:R-:W-:Y:S01]  /*84f0*/  F2FP.PACK_AB R25, R40, R41 ;  /* 0x000000292819723e */ /* 0x000fe200000000ff */
[----:B------:R-:W-:Y:S02]  /*8500*/  FFMA.FTZ R5, R50, 1.4426950216293334961, R5 ;  /* 0x3fb8aa3b32057823 */ /* 0x000fe40000010005 */
[----:B------:R-:W-:Y:S02]  /*8510*/  FMUL R6, R49, R6 ;  /* 0x0000000631067220 */ /* 0x000fe40000400000 */
[----:B------:R-:W-:Y:S01]  /*8520*/  FADD R227, R227, R24 ;  /* 0x00000018e3e37221 */ /* 0x000fe20000000000 */
[----:B------:R-:W-:Y:S01]  /*8530*/  F2FP.PACK_AB R24, R42, R47 ;  /* 0x0000002f2a18723e */ /* 0x000fe200000000ff */
[----:B------:R-:W-:Y:S01]  /*8540*/  FADD R16, R16, R5 ;  /* 0x0000000510107221 */ /* 0x000fe20000000000 */
[----:B------:R-:W-:Y:S01]  /*8550*/  @P1 MOV R5, 0x7f800000 ;  /* 0x7f80000000051802 */ /* 0x000fe20000000f00 */
[----:B------:R-:W-:Y:S01]  /*8560*/  @P0 FFMA.FTZ R227, R43, R4, +INF ;  /* 0x7f8000002be30423 */ /* 0x000fe20000010004 */
[----:B------:R-:W-:Y:S01]  /*8570*/  @P5 MOV R4, 0x7f800000 ;  /* 0x7f80000000045802 */ /* 0x000fe20000000f00 */
[----:B------:R-:W-:Y:S01]  /*8580*/  FFMA.FTZ R49, R49, 1.4426950216293334961, R6 ;  /* 0x3fb8aa3b31317823 */ /* 0x000fe20000010006 */
[----:B------:R-:W-:Y:S01]  /*8590*/  FSETP.NEU.AND P0, PT, R46, RZ, PT ;  /* 0x000000ff2e00720b */ /* 0x000fe20003f0d000 */
[----:B------:R-:W-:Y:S01]  /*85a0*/  FADD R63, R48, R51 ;  /* 0x00000033303f7221 */ /* 0x000fe20000000000 */
[----:B------:R-:W1:Y:S01]  /*85b0*/  LDS.128 R40, [R231] ;  /* 0x00000000e7287984 */ /* 0x000e620000000c00 */
[----:B------:R-:W-:-:S02]  /*85c0*/  FADD R226, R226, R49 ;  /* 0x00000031e2e27221 */ /* 0x000fc40000000000 */
[----:B------:R-:W-:Y:S01]  /*85d0*/  @P1 FFMA.FTZ R63, R44, R5, +INF ;  /* 0x7f8000002c3f1423 */ /* 0x000fe20000010005 */
[C---:B------:R-:W-:Y:S01]  /*85e0*/  FSETP.NEU.AND P1, PT, R45.reuse, RZ, PT ;  /* 0x000000ff2d00720b */ /* 0x040fe20003f2d000 */
[----:B------:R-:W-:Y:S01]  /*85f0*/  @P5 FFMA.FTZ R16, R45, R4, +INF ;  /* 0x7f8000002d105423 */ /* 0x000fe20000010004 */
[----:B------:R-:W-:Y:S01]  /*8600*/  LDS.128 R48, [R229] ;  /* 0x00000000e5307984 */ /* 0x000fe20000000c00 */
[----:B------:R-:W-:Y:S01]  /*8610*/  @P4 FFMA.FTZ R226, R46, R7, +INF ;  /* 0x7f8000002ee24423 */ /* 0x000fe20000010007 */
[----:B------:R-:W-:Y:S01]  /*8620*/  FSEL R63, R63, -INF , P2 ;  /* 0xff8000003f3f7808 */ /* 0x000fe20001000000 */
[C---:B------:R-:W-:Y:S01]  /*8630*/  FMUL R117, R150.reuse, R117 ;  /* 0x0000007596757220 */ /* 0x040fe20000400000 */
[----:B------:R-:W2:Y:S01]  /*8640*/  LDS.128 R44, [R230] ;  /* 0x00000000e62c7984 */ /* 0x000ea20000000c00 */
[----:B------:R-:W-:Y:S01]  /*8650*/  FMUL R116, R150, R116 ;  /* 0x0000007496747220 */ /* 0x000fe20000400000 */
[----:B------:R-:W-:Y:S01]  /*8660*/  FSEL R16, R16, -INF , P1 ;  /* 0xff80000010107808 */ /* 0x000fe20000800000 */
[C---:B------:R-:W-:Y:S01]  /*8670*/  FMUL R113, R150.reuse, R113 ;  /* 0x0000007196717220 */ /* 0x040fe20000400000 */
[----:B------:R-:W-:Y:S01]  /*8680*/  BAR.SYNC.DEFER_BLOCKING 0x0 ;  /* 0x0000000000007b1d */ /* 0x000fe20000010000 */
[C---:B------:R-:W-:Y:S01]  /*8690*/  FMUL R112, R150.reuse, R112 ;  /* 0x0000007096707220 */ /* 0x040fe20000400000 */
[----:B------:R-:W-:Y:S01]  /*86a0*/  F2FP.PACK_AB R7, R117, R116 ;  /* 0x000000747507723e */ /* 0x000fe200000000ff */
[----:B------:R-:W-:-:S02]  /*86b0*/  FMUL R109, R150, R109 ;  /* 0x0000006d966d7220 */ /* 0x000fc40000400000 */
[C---:B------:R-:W-:Y:S01]  /*86c0*/  FMUL R108, R150.reuse, R108 ;  /* 0x0000006c966c7220 */ /* 0x040fe20000400000 */
[----:B------:R-:W-:Y:S01]  /*86d0*/  F2FP.PACK_AB R6, R113, R112 ;  /* 0x000000707106723e */ /* 0x000fe200000000ff */
[C---:B------:R-:W-:Y:S02]  /*86e0*/  FMUL R105, R150.reuse, R105 ;  /* 0x0000006996697220 */ /* 0x040fe40000400000 */
[C---:B------:R-:W-:Y:S01]  /*86f0*/  FMUL R104, R150.reuse, R104 ;  /* 0x0000006896687220 */ /* 0x040fe20000400000 */
[----:B------:R-:W-:Y:S01]  /*8700*/  F2FP.PACK_AB R5, R109, R108 ;  /* 0x0000006c6d05723e */ /* 0x000fe200000000ff */
        /* <DEDUP_REMOVED lines=8> */
[----:B------:R-:W-:-:S02]  /*8790*/  FMUL R137, R150, R137 ;  /* 0x0000008996897220 */ /* 0x000fc40000400000 */
[C---:B------:R-:W-:Y:S01]  /*87a0*/  FMUL R136, R150.reuse, R136 ;  /* 0x0000008896887220 */ /* 0x040fe20000400000 */
[----:B0-----:R-:W-:Y:S01]  /*87b0*/  F2FP.PACK_AB R15, R153, R152 ;  /* 0x00000098990f723e */ /* 0x001fe200000000ff */
[C---:B------:R-:W-:Y:S01]  /*87c0*/  FMUL R125, R150.reuse, R125 ;  /* 0x0000007d967d7220 */ /* 0x040fe20000400000 */
[----:B------:R-:W-:Y:S01]  /*87d0*/  STS.128 [R76], R4 ;  /* 0x000000044c007388 */ /* 0x000fe20000000c00 */
[C---:B------:R-:W-:Y:S01]  /*87e0*/  FMUL R124, R150.reuse, R124 ;  /* 0x0000007c967c7220 */ /* 0x040fe20000400000 */
[----:B------:R-:W-:Y:S01]  /*87f0*/  F2FP.PACK_AB R14, R137, R136 ;  /* 0x00000088890e723e */ /* 0x000fe200000000ff */
[C---:B------:R-:W-:Y:S01]  /*8800*/  FMUL R121, R150.reuse, R121 ;  /* 0x0000007996797220 */ /* 0x040fe20000400000 */
[----:B------:R-:W-:Y:S01]  /*8810*/  STS.128 [R76+0x80], R8 ;  /* 0x000080084c007388 */ /* 0x000fe20000000c00 */
[----:B------:R-:W-:Y:S01]  /*8820*/  FMUL R120, R150, R120 ;  /* 0x0000007896787220 */ /* 0x000fe20000400000 */
[----:B------:R-:W-:Y:S01]  /*8830*/  F2FP.PACK_AB R13, R125, R124 ;  /* 0x0000007c7d0d723e */ /* 0x000fe200000000ff */
[----:B------:R-:W-:Y:S01]  /*8840*/  FFMA R16, R16, 0.69314718246459960938, R61 ;  /* 0x3f31721810107823 */ /* 0x000fe2000000003d */
[----:B------:R-:W-:Y:S02]  /*8850*/  STS.128 [R76+0x400], R20 ;  /* 0x000400144c007388 */ /* 0x000fe40000000c00 */
[----:B------:R-:W-:-:S02]  /*8860*/  F2FP.PACK_AB R12, R121, R120 ;  /* 0x00000078790c723e */ /* 0x000fc400000000ff */
[----:B------:R-:W-:Y:S04]  /*8870*/  STS.128 [R76+0x480], R24 ;  /* 0x000480184c007388 */ /* 0x000fe80000000c00 */
[----:B------:R-:W-:Y:S06]  /*8880*/  BAR.SYNC.DEFER_BLOCKING 0x0 ;  /* 0x0000000000007b1d */ /* 0x000fec0000010000 */
[----:B------:R-:W0:Y:S04]  /*8890*/  LDS.128 R24, [R231] ;  /* 0x00000000e7187984 */ /* 0x000e280000000c00 */
[----:B------:R-:W3:Y:S04]  /*88a0*/  LDS.128 R28, [R230] ;  /* 0x00000000e61c7984 */ /* 0x000ee80000000c00 */
[----:B------:R-:W4:Y:S04]  /*88b0*/  LDS.128 R32, [R229] ;  /* 0x00000000e5207984 */ /* 0x000f280000000c00 */
[----:B------:R-:W5:Y:S04]  /*88c0*/  LDS.128 R36, [R228] ;  /* 0x00000000e4247984 */ /* 0x000f680000000c00 */
[----:B------:R-:W-:Y:S06]  /*88d0*/  BAR.SYNC.DEFER_BLOCKING 0x0 ;  /* 0x0000000000007b1d */ /* 0x000fec0000010000 */
[----:B------:R-:W-:Y:S04]  /*88e0*/  STS.128 [R76], R12 ;  /* 0x0000000c4c007388 */ /* 0x000fe80000000c00 */
[----:B------:R0:W-:Y:S04]  /*88f0*/  STS.128 [R76+0x80], R56 ;  /* 0x000080384c007388 */ /* 0x0001e80000000c00 */
[----:B------:R-:W-:Y:S04]  /*8900*/  STS.128 [R76+0x400], R68 ;  /* 0x000400444c007388 */ /* 0x000fe80000000c00 */
[----:B------:R1:W-:Y:S04]  /*8910*/  STS.128 [R76+0x480], R64 ;  /* 0x000480404c007388 */ /* 0x0003e80000000c00 */
[----:B------:R-:W-:Y:S01]  /*8920*/  BAR.SYNC.DEFER_BLOCKING 0x0 ;  /* 0x0000000000007b1d */ /* 0x000fe20000010000 */
[----:B0-----:R-:W-:-:S02]  /*8930*/  F2FP.PACK_AB R59, R85, R86 ;  /* 0x00000056553b723e */ /* 0x001fc400000000ff */
[----:B------:R-:W-:Y:S02]  /*8940*/  F2FP.PACK_AB R58, R87, R122 ;  /* 0x0000007a573a723e */ /* 0x000fe400000000ff */
[----:B------:R-:W-:Y:S02]  /*8950*/  F2FP.PACK_AB R85, R83, R78 ;  /* 0x0000004e5355723e */ /* 0x000fe400000000ff */
[----:B------:R-:W-:Y:S02]  /*8960*/  F2FP.PACK_AB R56, R129, R130 ;  /* 0x000000828138723e */ /* 0x000fe400000000ff */
[----:B------:R-:W-:Y:S02]  /*8970*/  F2FP.PACK_AB R57, R123, R128 ;  /* 0x000000807b39723e */ /* 0x000fe400000000ff */
[----:B------:R-:W-:Y:S02]  /*8980*/  F2FP.PACK_AB R86, R3, R72 ;  /* 0x000000480356723e */ /* 0x000fe400000000ff */
[----:B------:R-:W-:-:S02]  /*8990*/  F2FP.PACK_AB R83, R75, R18 ;  /* 0x000000124b53723e */ /* 0x000fc400000000ff */
[----:B------:R-:W-:Y:S02]  /*89a0*/  F2FP.PACK_AB R87, R74, R19 ;  /* 0x000000134a57723e */ /* 0x000fe400000000ff */
[----:B------:R-:W-:Y:S02]  /*89b0*/  MOV R123, c[0x0][0x1c8] ;  /* 0x00007200007b7a02 */ /* 0x000fe40000000f00 */
[----:B-1----:R-:W-:Y:S01]  /*89c0*/  PRMT R64, R40, 0x7632, R64 ;  /* 0x0000763228407816 */ /* 0x002fe20000000040 */
[----:B------:R-:W0:Y:S01]  /*89d0*/  LDS.128 R8, [R231] ;  /* 0x00000000e7087984 */ /* 0x000e220000000c00 */
[C---:B------:R-:W-:Y:S01]  /*89e0*/  SHF.L.U32 R3, R123.reuse, 0x1, RZ ;  /* 0x000000017b037819 */ /* 0x040fe200000006ff */
[C---:B------:R-:W-:Y:S01]  /*89f0*/  IMAD R65, R123.reuse, 0x6, RZ ;  /* 0x000000067b417824 */ /* 0x040fe200078e02ff */
[-C--:B------:R-:W-:Y:S01]  /*8a00*/  LEA R18, P5, R123, R126.reuse, 0x2 ;  /* 0x0000007e7b127211 */ /* 0x080fe200078a10ff */
[----:B------:R-:W1:Y:S01]  /*8a10*/  LDS.128 R4, [R230] ;  /* 0x00000000e6047984 */ /* 0x000e620000000c00 */
[----:B------:R-:W-:Y:S01]  /*8a20*/  IADD3 R2, P4, R3, R126, RZ ;  /* 0x0000007e03027210 */ /* 0x000fe20007f9e0ff */
[----:B------:R-:W-:Y:S01]  /*8a30*/  IMAD R69, R123, 0xa, RZ ;  /* 0x0000000a7b457824 */ /* 0x000fe200078e02ff */
[-C--:B------:R-:W-:Y:S01]  /*8a40*/  LEA.HI.X.SX32 R19, R3, R127.reuse, 0x1, P5 ;  /* 0x0000007f03137211 */ /* 0x080fe200028f0eff */
[----:B------:R-:W0:Y:S01]  /*8a50*/  LDS.128 R20, [R229] ;  /* 0x00000000e5147984 */ /* 0x000e220000000c00 */
[C---:B------:R-:W-:Y:S01]  /*8a60*/  LEA.HI.X.SX32 R3, R123.reuse, R127, 0x1, P4 ;  /* 0x0000007f7b037211 */ /* 0x040fe200020f0eff */
[C---:B------:R-:W-:Y:S01]  /*8a70*/  IMAD R71, R123.reuse, 0xc, RZ ;  /* 0x0000000c7b477824 */ /* 0x040fe200078e02ff */
[C---:B------:R-:W-:Y:S01]  /*8a80*/  SHF.L.U32 R67, R123.reuse, 0x3, RZ ;  /* 0x000000037b437819 */ /* 0x040fe200000006ff */
[----:B------:R-:W0:Y:S01]  /*8a90*/  LDS.128 R12, [R228] ;  /* 0x00000000e40c7984 */ /* 0x000e220000000c00 */
[C---:B------:R-:W-:Y:S01]  /*8aa0*/  IMAD R73, R123.reuse, 0xe, RZ ;  /* 0x0000000e7b497824 */ /* 0x040fe200078e02ff */
[CC--:B------:R-:W-:Y:S01]  /*8ab0*/  LEA R191, R123.reuse, -R123.reuse, 0x6 ;  /* 0x8000007b7bbf7211 */ /* 0x0c0fe200078e30ff */
[C---:B------:R-:W-:Y:S01]  /*8ac0*/  IMAD R75, R123.reuse, 0x12, RZ ;  /* 0x000000127b4b7824 */ /* 0x040fe200078e02ff */
[----:B------:R-:W-:Y:S01]  /*8ad0*/  BAR.SYNC.DEFER_BLOCKING 0x0 ;  /* 0x0000000000007b1d */ /* 0x000fe20000010000 */
[C---:B------:R-:W-:Y:S01]  /*8ae0*/  IMAD R77, R123.reuse, 0x14, RZ ;  /* 0x000000147b4d7824 */ /* 0x040fe200078e02ff */
[C---:B------:R-:W-:Y:S01]  /*8af0*/  SHF.L.U32 R193, R123.reuse, 0x6, RZ ;  /* 0x000000067bc17819 */ /* 0x040fe200000006ff */
[C---:B------:R-:W-:Y:S01]  /*8b00*/  IMAD R79, R123.reuse, 0x1a, RZ ;  /* 0x0000001a7b4f7824 */ /* 0x040fe200078e02ff */
[C---:B------:R-:W-:Y:S01]  /*8b10*/  LEA R195, R123.reuse, R123, 0x6 ;  /* 0x0000007b7bc37211 */ /* 0x040fe200078e30ff */
[----:B------:R-:W-:-:S02]  /*8b20*/  IMAD R137, R123, 0x24, RZ ;  /* 0x000000247b897824 */ /* 0x000fc400078e02ff */
[C---:B------:R-:W-:Y:S02]  /*8b30*/  IMAD R141, R123.reuse, 0x26, RZ ;  /* 0x000000267b8d7824 */ /* 0x040fe400078e02ff */
[C---:B------:R-:W-:Y:S02]  /*8b40*/  IMAD R145, R123.reuse, 0x28, RZ ;  /* 0x000000287b917824 */ /* 0x040fe400078e02ff */
[C---:B------:R-:W-:Y:S02]  /*8b50*/  IMAD R149, R123.reuse, 0x2a, RZ ;  /* 0x0000002a7b957824 */ /* 0x040fe400078e02ff */
[C---:B------:R-:W-:Y:S02]  /*8b60*/  IMAD R153, R123.reuse, 0x2c, RZ ;  /* 0x0000002c7b997824 */ /* 0x040fe400078e02ff */
[C---:B------:R-:W-:Y:S02]  /*8b70*/  IMAD R157, R123.reuse, 0x2e, RZ ;  /* 0x0000002e7b9d7824 */ /* 0x040fe400078e02ff */
[----:B------:R-:W-:-:S02]  /*8b80*/  IMAD R161, R123, 0x30, RZ ;  /* 0x000000307ba17824 */ /* 0x000fc400078e02ff */
[C---:B------:R-:W-:Y:S02]  /*8b90*/  IMAD R165, R123.reuse, 0x32, RZ ;  /* 0x000000327ba57824 */ /* 0x040fe400078e02ff */
[C---:B------:R-:W-:Y:S02]  /*8ba0*/  IMAD R169, R123.reuse, 0x34, RZ ;  /* 0x000000347ba97824 */ /* 0x040fe400078e02ff */
[C---:B------:R-:W-:Y:S01]  /*8bb0*/  IMAD R173, R123.reuse, 0x36, RZ ;  /* 0x000000367bad7824 */ /* 0x040fe200078e02ff */
[----:B------:R-:W-:Y:S01]  /*8bc0*/  STS.128 [R76], R92 ;  /* 0x0000005c4c007388 */ /* 0x000fe20000000c00 */
[C---:B------:R-:W-:Y:S02]  /*8bd0*/  IMAD R177, R123.reuse, 0x38, RZ ;  /* 0x000000387bb17824 */ /* 0x040fe400078e02ff */
[C---:B------:R-:W-:Y:S01]  /*8be0*/  IMAD R181, R123.reuse, 0x3a, RZ ;  /* 0x0000003a7bb57824 */ /* 0x040fe200078e02ff */
[----:B------:R0:W-:Y:S01]  /*8bf0*/  STS.128 [R76+0x80], R56 ;  /* 0x000080384c007388 */ /* 0x0001e20000000c00 */
[----:B------:R-:W-:-:S02]  /*8c00*/  IMAD R185, R123, 0x3c, RZ ;  /* 0x0000003c7bb97824 */ /* 0x000fc400078e02ff */
[C---:B------:R-:W-:Y:S01]  /*8c10*/  IMAD R189, R123.reuse, 0x3e, RZ ;  /* 0x0000003e7bbd7824 */ /* 0x040fe200078e02ff */
[----:B------:R1:W-:Y:S01]  /*8c20*/  STS.128 [R76+0x400], R80 ;  /* 0x000400504c007388 */ /* 0x0003e20000000c00 */
[C---:B------:R-:W-:Y:S02]  /*8c30*/  IMAD R197, R123.reuse, 0x42, RZ ;  /* 0x000000427bc57824 */ /* 0x040fe400078e02ff */
[C---:B------:R-:W-:Y:S01]  /*8c40*/  IMAD R201, R123.reuse, 0x44, RZ ;  /* 0x000000447bc97824 */ /* 0x040fe200078e02ff */
[----:B------:R2:W-:Y:S01]  /*8c50*/  STS.128 [R76+0x480], R84 ;  /* 0x000480544c007388 */ /* 0x0005e20000000c00 */
[C---:B------:R-:W-:Y:S02]  /*8c60*/  IMAD R209, R123.reuse, 0x48, RZ ;  /* 0x000000487bd17824 */ /* 0x040fe400078e02ff */
[C---:B------:R-:W-:Y:S01]  /*8c70*/  IMAD R205, R123.reuse, 0x46, RZ ;  /* 0x000000467bcd7824 */ /* 0x040fe200078e02ff */
[----:B------:R-:W-:Y:S01]  /*8c80*/  BAR.SYNC.DEFER_BLOCKING 0x0 ;  /* 0x0000000000007b1d */ /* 0x000fe20000010000 */
[----:B------:R-:W-:-:S02]  /*8c90*/  IMAD R213, R123, 0x4a, RZ ;  /* 0x0000004a7bd57824 */ /* 0x000fc400078e02ff */
[C---:B------:R-:W-:Y:S01]  /*8ca0*/  IMAD R221, R123.reuse, 0x4e, RZ ;  /* 0x0000004e7bdd7824 */ /* 0x040fe200078e02ff */
[C---:B0-----:R-:W-:Y:S01]  /*8cb0*/  LEA R57, R123.reuse, R123, 0x1 ;  /* 0x0000007b7b397211 */ /* 0x041fe200078e08ff */
[----:B------:R-:W-:Y:S01]  /*8cc0*/  IMAD R135, R123, 0x23, RZ ;  /* 0x000000237b877824 */ /* 0x000fe200078e02ff */
[-C--:B------:R-:W-:Y:S01]  /*8cd0*/  IADD3 R56, P5, R65, R126.reuse, RZ ;  /* 0x0000007e41387210 */ /* 0x080fe20007fbe0ff */
[C---:B------:R-:W-:Y:S01]  /*8ce0*/  IMAD R139, R123.reuse, 0x25, RZ ;  /* 0x000000257b8b7824 */ /* 0x040fe200078e02ff */
[C---:B------:R-:W-:Y:S01]  /*8cf0*/  SHF.L.U32 R59, R123.reuse, 0x2, RZ ;  /* 0x000000027b3b7819 */ /* 0x040fe200000006ff */
[----:B-1----:R-:W-:Y:S01]  /*8d00*/  IMAD R81, R123, 0x1c, RZ ;  /* 0x0000001c7b517824 */ /* 0x002fe200078e02ff */
[----:B------:R-:W-:Y:S01]  /*8d10*/  LEA.HI.X.SX32 R57, R57, R127, 0x1, P5 ;  /* 0x0000007f39397211 */ /* 0x000fe200028f0eff */
[C---:B------:R-:W-:Y:S01]  /*8d20*/  IMAD R217, R123.reuse, 0x4c, RZ ;  /* 0x0000004c7bd97824 */ /* 0x040fe200078e02ff */
[C---:B------:R-:W-:Y:S01]  /*8d30*/  LEA R58, P4, R123.reuse, R126, 0x3 ;  /* 0x0000007e7b3a7211 */ /* 0x040fe200078818ff */
[----:B------:R-:W-:-:S02]  /*8d40*/  IMAD R225, R123, 0x50, RZ ;  /* 0x000000507be17824 */ /* 0x000fc400078e02ff */
[----:B------:R-:W-:Y:S01]  /*8d50*/  IMAD R143, R123, 0x27, RZ ;  /* 0x000000277b8f7824 */ /* 0x000fe200078e02ff */
[----:B------:R-:W-:Y:S01]  /*8d60*/  LEA.HI.X.SX32 R59, R59, R127, 0x1, P4 ;  /* 0x0000007f3b3b7211 */ /* 0x000fe200020f0eff */
[C---:B------:R-:W-:Y:S02]  /*8d70*/  IMAD R133, R123.reuse, 0x52, RZ ;  /* 0x000000527b857824 */ /* 0x040fe400078e02ff */
[C---:B------:R-:W-:Y:S02]  /*8d80*/  IMAD R147, R123.reuse, 0x29, RZ ;  /* 0x000000297b937824 */ /* 0x040fe400078e02ff */
[C---:B------:R-:W-:Y:S02]  /*8d90*/  IMAD R151, R123.reuse, 0x2b, RZ ;  /* 0x0000002b7b977824 */ /* 0x040fe400078e02ff */
[C---:B------:R-:W-:Y:S01]  /*8da0*/  IMAD R155, R123.reuse, 0x2d, RZ ;  /* 0x0000002d7b9b7824 */ /* 0x040fe200078e02ff */
[----:B------:R0:W-:Y:S01]  /*8db0*/  STG.E.U16 [R126.64], R40 ;  /* 0x000000287e007986 */ /* 0x0001e2000c101504 */
[----:B------:R-:W-:-:S02]  /*8dc0*/  IMAD R159, R123, 0x2f, RZ ;  /* 0x0000002f7b9f7824 */ /* 0x000fc400078e02ff */
[C---:B------:R-:W-:Y:S01]  /*8dd0*/  IMAD R163, R123.reuse, 0x31, RZ ;  /* 0x000000317ba37824 */ /* 0x040fe200078e02ff */
[----:B------:R1:W-:Y:S01]  /*8de0*/  STG.E.U16 [R2.64], R64 ;  /* 0x0000004002007986 */ /* 0x0003e2000c101504 */
[C---:B------:R-:W-:Y:S02]  /*8df0*/  IMAD R167, R123.reuse, 0x33, RZ ;  /* 0x000000337ba77824 */ /* 0x040fe400078e02ff */
[C---:B------:R-:W-:Y:S01]  /*8e00*/  IMAD R89, R123.reuse, 0x6c, RZ ;  /* 0x0000006c7b597824 */ /* 0x040fe200078e02ff */
[----:B--2---:R2:W-:Y:S01]  /*8e10*/  STG.E.U16 [R18.64], R44 ;  /* 0x0000002c12007986 */ /* 0x0045e2000c101504 */
[C---:B------:R-:W-:Y:S02]  /*8e20*/  IMAD R85, R123.reuse, 0x6a, RZ ;  /* 0x0000006a7b557824 */ /* 0x040fe400078e02ff */
[C---:B------:R-:W-:Y:S01]  /*8e30*/  IMAD R93, R123.reuse, 0x6e, RZ ;  /* 0x0000006e7b5d7824 */ /* 0x040fe200078e02ff */
[----:B0-----:R-:W-:Y:S01]  /*8e40*/  PRMT R40, R48, 0x7632, R40 ;  /* 0x0000763230287816 */ /* 0x001fe20000000028 */
[----:B------:R-:W-:-:S02]  /*8e50*/  IMAD R101, R123, 0x72, RZ ;  /* 0x000000727b657824 */ /* 0x000fc400078e02ff */
[C---:B------:R-:W-:Y:S01]  /*8e60*/  IMAD R171, R123.reuse, 0x35, RZ ;  /* 0x000000357bab7824 */ /* 0x040fe200078e02ff */
[C---:B-1----:R-:W-:Y:S01]  /*8e70*/  LEA R3, R123.reuse, R123, 0x2 ;  /* 0x0000007b7b037211 */ /* 0x042fe200078e10ff */
[----:B------:R-:W-:Y:S01]  /*8e80*/  IMAD R175, R123, 0x37, RZ ;  /* 0x000000377baf7824 */ /* 0x000fe200078e02ff */
[-C--:B------:R-:W-:Y:S01]  /*8e90*/  IADD3 R2, P5, R69, R126.reuse, RZ ;  /* 0x0000007e45027210 */ /* 0x080fe20007fbe0ff */
[C---:B------:R-:W-:Y:S01]  /*8ea0*/  IMAD R97, R123.reuse, 0x70, RZ ;  /* 0x000000707b617824 */ /* 0x040fe200078e02ff */
[----:B--2---:R-:W-:Y:S01]  /*8eb0*/  PRMT R19, R44, 0x7632, R19 ;  /* 0x000076322c137816 */ /* 0x004fe20000000013 */
[----:B------:R-:W-:Y:S01]  /*8ec0*/  IMAD R105, R123, 0x74, RZ ;  /* 0x000000747b697824 */ /* 0x000fe200078e02ff */
[-C--:B------:R-:W-:Y:S01]  /*8ed0*/  IADD3 R18, P6, R71, R126.reuse, RZ ;  /* 0x0000007e47127210 */ /* 0x080fe20007fde0ff */
[----:B------:R-:W-:Y:S01]  /*8ee0*/  IMAD R179, R123, 0x39, RZ ;  /* 0x000000397bb37824 */ /* 0x000fe200078e02ff */
[----:B------:R-:W-:Y:S01]  /*8ef0*/  LEA.HI.X.SX32 R3, R3, R127, 0x1, P5 ;  /* 0x0000007f03037211 */ /* 0x000fe200028f0eff */
[----:B------:R0:W-:Y:S01]  /*8f00*/  STG.E.U16 [R56.64], R19 ;  /* 0x0000001338007986 */ /* 0x0001e2000c101504 */
[C---:B------:R-:W-:Y:S01]  /*8f10*/  LEA R64, P4, R123.reuse, R126, 0x4 ;  /* 0x0000007e7b407211 */ /* 0x040fe200078820ff */
[C---:B------:R-:W-:Y:S01]  /*8f20*/  IMAD R113, R123.reuse, 0x78, RZ ;  /* 0x000000787b717824 */ /* 0x040fe200078e02ff */
[----:B------:R-:W-:Y:S01]  /*8f30*/  PRMT R44, R52, 0x7632, R44 ;  /* 0x00007632342c7816 */ /* 0x000fe2000000002c */
[----:B------:R1:W-:Y:S01]  /*8f40*/  STG.E.U16 [R58.64], R48 ;  /* 0x000000303a007986 */ /* 0x0003e2000c101504 */
[----:B------:R-:W-:-:S02]  /*8f50*/  IMAD R109, R123, 0x76, RZ ;  /* 0x000000767b6d7824 */ /* 0x000fc400078e02ff */
[C---:B------:R-:W-:Y:S01]  /*8f60*/  IMAD R117, R123.reuse, 0x7a, RZ ;  /* 0x0000007a7b757824 */ /* 0x040fe200078e02ff */
[----:B------:R2:W-:Y:S01]  /*8f70*/  STG.E.U16 [R2.64], R40 ;  /* 0x0000002802007986 */ /* 0x0005e2000c101504 */
[C---:B------:R-:W-:Y:S02]  /*8f80*/  IMAD R125, R123.reuse, 0x7e, RZ ;  /* 0x0000007e7b7d7824 */ /* 0x040fe400078e02ff */
[----:B------:R-:W-:Y:S01]  /*8f90*/  IMAD R183, R123, 0x3b, RZ ;  /* 0x0000003b7bb77824 */ /* 0x000fe200078e02ff */
[----:B0-----:R-:W-:Y:S01]  /*8fa0*/  LEA.HI.X.SX32 R19, R65, R127, 0x1, P6 ;  /* 0x0000007f41137211 */ /* 0x001fe200030f0eff */
[C---:B------:R-:W-:Y:S01]  /*8fb0*/  IMAD R187, R123.reuse, 0x3d, RZ ;  /* 0x0000003d7bbb7824 */ /* 0x040fe200078e02ff */
[C---:B------:R-:W-:Y:S01]  /*8fc0*/  LEA R65, R123.reuse, -R123, 0x3 ;  /* 0x8000007b7b417211 */ /* 0x040fe200078e18ff */
[----:B------:R-:W-:Y:S01]  /*8fd0*/  IMAD R121, R123, 0x7c, RZ ;  /* 0x0000007c7b797824 */ /* 0x000fe200078e02ff */
[-C--:B------:R-:W-:Y:S01]  /*8fe0*/  IADD3 R56, P5, R73, R126.reuse, RZ ;  /* 0x0000007e49387210 */ /* 0x080fe20007fbe0ff */
[----:B------:R0:W-:Y:S01]  /*8ff0*/  STG.E.U16 [R18.64], R52 ;  /* 0x0000003412007986 */ /* 0x0001e2000c101504 */
[----:B-1----:R-:W-:Y:S01]  /*9000*/  IMAD R59, R123, 0xb, RZ ;  /* 0x0000000b7b3b7824 */ /* 0x002fe200078e02ff */
[----:B------:R-:W-:Y:S01]  /*9010*/  PRMT R48, R49, 0x7632, R48 ;  /* 0x0000763231307816 */ /* 0x000fe20000000030 */
[----:B------:R-:W-:Y:S01]  /*9020*/  IMAD R196, R123, 0x84, RZ ;  /* 0x000000847bc47824 */ /* 0x000fe200078e02ff */
[----:B------:R-:W-:Y:S01]  /*9030*/  LEA.HI.X.SX32 R57, R65, R127, 0x1, P5 ;  /* 0x0000007f41397211 */ /* 0x000fe200028f0eff */
[C---:B------:R-:W-:Y:S01]  /*9040*/  IMAD R194, R123.reuse, 0x82, RZ ;  /* 0x000000827bc27824 */ /* 0x040fe200078e02ff */
[C---:B--2---:R-:W-:Y:S01]  /*9050*/  LEA R3, R123.reuse, R123, 0x3 ;  /* 0x0000007b7b037211 */ /* 0x044fe200078e18ff */
[----:B------:R-:W-:Y:S01]  /*9060*/  IMAD R198, R123, 0x86, RZ ;  /* 0x000000867bc67824 */ /* 0x000fe200078e02ff */
[-C--:B------:R-:W-:Y:S01]  /*9070*/  IADD3 R2, P5, R75, R126.reuse, RZ ;  /* 0x0000007e4b027210 */ /* 0x080fe20007fbe0ff */
[----:B------:R1:W-:Y:S01]  /*9080*/  STG.E.U16 [R56.64], R44 ;  /* 0x0000002c38007986 */ /* 0x0003e2000c101504 */
[-C--:B------:R-:W-:Y:S01]  /*9090*/  LEA.HI.X.SX32 R65, R67, R127.reuse, 0x1, P4 ;  /* 0x0000007f43417211 */ /* 0x080fe200020f0eff */
[----:B------:R-:W-:Y:S01]  /*90a0*/  IMAD R67, R123, 0x16, RZ ;  /* 0x000000167b437824 */ /* 0x000fe200078e02ff */
[-C--:B0-----:R-:W-:Y:S01]  /*90b0*/  IADD3 R18, P6, R77, R126.reuse, RZ ;  /* 0x0000007e4d127210 */ /* 0x081fe20007fde0ff */
[----:B------:R-:W-:Y:S01]  /*90c0*/  IMAD R202, R123, 0x8a, RZ ;  /* 0x0000008a7bca7824 */ /* 0x000fe200078e02ff */
[-C--:B------:R-:W-:Y:S01]  /*90d0*/  LEA.HI.X.SX32 R3, R3, R127.reuse, 0x1, P5 ;  /* 0x0000007f03037211 */ /* 0x080fe200028f0eff */
[----:B------:R0:W-:Y:S01]  /*90e0*/  STG.E.U16 [R64.64], R41 ;  /* 0x0000002940007986 */ /* 0x0001e2000c101504 */
[----:B------:R-:W-:Y:S01]  /*90f0*/  PRMT R40, R41, 0x7632, R40 ;  /* 0x0000763229287816 */ /* 0x000fe20000000028 */
[----:B------:R-:W-:Y:S01]  /*9100*/  IMAD R199, R123, 0x43, RZ ;  /* 0x000000437bc77824 */ /* 0x000fe200078e02ff */
[-C--:B------:R-:W-:Y:S01]  /*9110*/  LEA.HI.X.SX32 R19, R69, R127.reuse, 0x1, P6 ;  /* 0x0000007f45137211 */ /* 0x080fe200030f0eff */
[----:B------:R-:W-:Y:S01]  /*9120*/  IMAD R69, R123, 0x18, RZ ;  /* 0x000000187b457824 */ /* 0x000fe200078e02ff */
[----:B------:R-:W-:Y:S01]  /*9130*/  PRMT R52, R53, 0x7632, R52 ;  /* 0x0000763235347816 */ /* 0x000fe20000000034 */
[----:B------:R2:W-:Y:S01]  /*9140*/  STG.E.U16 [R2.64], R40 ;  /* 0x0000002802007986 */ /* 0x0005e2000c101504 */
[-C--:B-1----:R-:W-:Y:S01]  /*9150*/  IADD3 R56, P5, R67, R126.reuse, RZ ;  /* 0x0000007e43387210 */ /* 0x082fe20007fbe0ff */
[----:B------:R-:W-:Y:S01]  /*9160*/  IMAD R200, R123, 0x88, RZ ;  /* 0x000000887bc87824 */ /* 0x000fe200078e02ff */
[-C--:B------:R-:W-:Y:S01]  /*9170*/  IADD3 R58, P4, R69, R126.reuse, RZ ;  /* 0x0000007e453a7210 */ /* 0x080fe20007f9e0ff */
[----:B------:R1:W-:Y:S01]  /*9180*/  STG.E.U16 [R18.64], R45 ;  /* 0x0000002d12007986 */ /* 0x0003e2000c101504 */
[-C--:B------:R-:W-:Y:S01]  /*9190*/  LEA.HI.X.SX32 R57, R59, R127.reuse, 0x1, P5 ;  /* 0x0000007f3b397211 */ /* 0x080fe200028f0eff */
[----:B0-----:R-:W-:Y:S01]  /*91a0*/  IMAD R65, R123, 0x1e, RZ ;  /* 0x0000001e7b417824 */ /* 0x001fe200078e02ff */
[----:B------:R-:W-:Y:S01]  /*91b0*/  LEA.HI.X.SX32 R59, R71, R127, 0x1, P4 ;  /* 0x0000007f473b7211 */ /* 0x000fe200020f0eff */
[C---:B------:R-:W-:Y:S01]  /*91c0*/  IMAD R204, R123.reuse, 0x8c, RZ ;  /* 0x0000008c7bcc7824 */ /* 0x040fe200078e02ff */
[C---:B------:R-:W-:Y:S01]  /*91d0*/  LEA R41, R123.reuse, -R123, 0x4 ;  /* 0x8000007b7b297211 */ /* 0x040fe200078e20ff */
[C---:B------:R-:W-:Y:S01]  /*91e0*/  IMAD R203, R123.reuse, 0x45, RZ ;  /* 0x000000457bcb7824 */ /* 0x040fe200078e02ff */
[CC--:B------:R-:W-:Y:S01]  /*91f0*/  LEA R44, P4, R123.reuse, R126.reuse, 0x5 ;  /* 0x0000007e7b2c7211 */ /* 0x0c0fe200078828ff */
[----:B--2---:R-:W-:Y:S01]  /*9200*/  IMAD R3, R123, 0xd, RZ ;  /* 0x0000000d7b037824 */ /* 0x004fe200078e02ff */
[-C--:B------:R-:W-:Y:S01]  /*9210*/  IADD3 R2, P5, R79, R126.reuse, RZ ;  /* 0x0000007e4f027210 */ /* 0x080fe20007fbe0ff */
[----:B------:R-:W-:Y:S01]  /*9220*/  IMAD R208, R123, 0x90, RZ ;  /* 0x000000907bd07824 */ /* 0x000fe200078e02ff */
[----:B-1----:R-:W-:Y:S01]  /*9230*/  PRMT R19, R45, 0x7632, R19 ;  /* 0x000076322d137816 */ /* 0x002fe20000000013 */
[----:B------:R-:W-:Y:S01]  /*9240*/  IMAD R206, R123, 0x8e, RZ ;  /* 0x0000008e7bce7824 */ /* 0x000fe200078e02ff */
[-C--:B------:R-:W-:Y:S01]  /*9250*/  IADD3 R18, P6, R81, R126.reuse, RZ ;  /* 0x0000007e51127210 */ /* 0x080fe20007fde0ff */
[----:B------:R-:W-:Y:S01]  /*9260*/  IMAD R210, R123, 0x92, RZ ;  /* 0x000000927bd27824 */ /* 0x000fe200078e02ff */
[-C--:B------:R-:W-:Y:S01]  /*9270*/  LEA.HI.X.SX32 R3, R3, R127.reuse, 0x1, P5 ;  /* 0x0000007f03037211 */ /* 0x080fe200028f0eff */
[----:B------:R0:W-:Y:S01]  /*9280*/  STG.E.U16 [R56.64], R19 ;  /* 0x0000001338007986 */ /* 0x0001e2000c101504 */
[----:B------:R-:W-:Y:S01]  /*9290*/  IADD3 R40, P5, R65, R126, RZ ;  /* 0x0000007e41287210 */ /* 0x000fe20007fbe0ff */
[C---:B------:R-:W-:Y:S01]  /*92a0*/  IMAD R214, R123.reuse, 0x96, RZ ;  /* 0x000000967bd67824 */ /* 0x040fe200078e02ff */
[----:B------:R-:W-:Y:S01]  /*92b0*/  SHF.L.U32 R45, R123, 0x4, RZ ;  /* 0x000000047b2d7819 */ /* 0x000fe200000006ff */
[----:B------:R1:W-:Y:S01]  /*92c0*/  STG.E.U16 [R58.64], R49 ;  /* 0x000000313a007986 */ /* 0x0003e2000c101504 */
[-C--:B------:R-:W-:Y:S01]  /*92d0*/  LEA.HI.X.SX32 R41, R41, R127.reuse, 0x1, P5 ;  /* 0x0000007f29297211 */ /* 0x080fe200028f0eff */
[----:B------:R-:W-:Y:S01]  /*92e0*/  IMAD R207, R123, 0x47, RZ ;  /* 0x000000477bcf7824 */ /* 0x000fe200078e02ff */
[----:B------:R-:W-:Y:S01]  /*92f0*/  LEA.HI.X.SX32 R45, R45, R127, 0x1, P4 ;  /* 0x0000007f2d2d7211 */ /* 0x000fe200020f0eff */
[----:B------:R2:W-:Y:S01]  /*9300*/  STG.E.U16 [R2.64], R48 ;  /* 0x0000003002007986 */ /* 0x0005e2000c101504 */
[----:B------:R-:W-:-:S02]  /*9310*/  IMAD R211, R123, 0x49, RZ ;  /* 0x000000497bd37824 */ /* 0x000fc400078e02ff */
[----:B------:R-:W-:Y:S01]  /*9320*/  IMAD R212, R123, 0x94, RZ ;  /* 0x000000947bd47824 */ /* 0x000fe200078e02ff */
[----:B0-----:R-:W-:Y:S01]  /*9330*/  LEA.HI.X.SX32 R19, R73, R127, 0x1, P6 ;  /* 0x0000007f49137211 */ /* 0x001fe200030f0eff */
[C---:B------:R-:W-:Y:S02]  /*9340*/  IMAD R57, R123.reuse, 0x22, RZ ;  /* 0x000000227b397824 */ /* 0x040fe400078e02ff */
[C---:B------:R-:W-:Y:S02]  /*9350*/  IMAD R73, R123.reuse, 0x64, RZ ;  /* 0x000000647b497824 */ /* 0x040fe400078e02ff */
[----:B------:R0:W-:Y:S01]  /*9360*/  STG.E.U16 [R18.64], R53 ;  /* 0x0000003512007986 */ /* 0x0001e2000c101504 */
[C---:B-1----:R-:W-:Y:S01]  /*9370*/  IMAD R49, R123.reuse, 0x13, RZ ;  /* 0x000000137b317824 */ /* 0x042fe200078e02ff */
[----:B--2---:R-:W-:Y:S02]  /*9380*/  LEA R3, R123, R123, 0x4 ;  /* 0x0000007b7b037211 */ /* 0x004fe400078e20ff */
[----:B------:R1:W-:Y:S01]  /*9390*/  STG.E.U16 [R40.64], R52 ;  /* 0x0000003428007986 */ /* 0x0003e2000c101504 */
[-C--:B------:R-:W-:Y:S01]  /*93a0*/  IADD3 R2, P5, R57, R126.reuse, RZ ;  /* 0x0000007e39027210 */ /* 0x080fe20007fbe0ff */
[----:B------:R-:W-:Y:S01]  /*93b0*/  IMAD R216, R123, 0x98, RZ ;  /* 0x000000987bd87824 */ /* 0x000fe200078e02ff */
[-C--:B------:R-:W-:Y:S01]  /*93c0*/  IADD3 R48, P4, R145, R126.reuse, RZ ;  /* 0x0000007e91307210 */ /* 0x080fe20007f9e0ff */
[----:B------:R2:W-:Y:S01]  /*93d0*/  STG.E.U16 [R44.64], R42 ;  /* 0x0000002a2c007986 */ /* 0x0005e2000c101504 */
[----:B------:R-:W-:Y:S01]  /*93e0*/  LEA.HI.X.SX32 R3, R3, R127, 0x1, P5 ;  /* 0x0000007f03037211 */ /* 0x000fe200028f0eff */
[----:B------:R-:W-:Y:S01]  /*93f0*/  IMAD R215, R123, 0x4b, RZ ;  /* 0x0000004b7bd77824 */ /* 0x000fe200078e02ff */
[----:B0-----:R-:W-:Y:S01]  /*9400*/  IADD3 R18, P6, R137, R126, RZ ;  /* 0x0000007e89127210 */ /* 0x001fe20007fde0ff */
[----:B------:R-:W-:-:S02]  /*9410*/  IMAD R53, R123, 0x5c, RZ ;  /* 0x0000005c7b357824 */ /* 0x000fc400078e02ff */
[C---:B------:R-:W-:Y:S01]  /*9420*/  IMAD R220, R123.reuse, 0x9c, RZ ;  /* 0x0000009c7bdc7824 */ /* 0x040fe200078e02ff */
[----:B-1----:R-:W-:Y:S01]  /*9430*/  PRMT R41, R42, 0x7632, R41 ;  /* 0x000076322a297816 */ /* 0x002fe20000000029 */
[----:B------:R-:W-:Y:S01]  /*9440*/  IMAD R218, R123, 0x9a, RZ ;  /* 0x0000009a7bda7824 */ /* 0x000fe200078e02ff */
[----:B------:R-:W-:Y:S01]  /*9450*/  LEA.HI.X.SX32 R19, R75, R127, 0x1, P6 ;  /* 0x0000007f4b137211 */ /* 0x000fe200030f0eff */
[----:B------:R-:W-:Y:S01]  /*9460*/  IMAD R222, R123, 0x9e, RZ ;  /* 0x0000009e7bde7824 */ /* 0x000fe200078e02ff */
[----:B------:R-:W-:Y:S01]  /*9470*/  IADD3 R40, P5, R141, R126, RZ ;  /* 0x0000007e8d287210 */ /* 0x000fe20007fbe0ff */
[----:B------:R0:W-:Y:S01]  /*9480*/  STG.E.U16 [R2.64], R41 ;  /* 0x0000002902007986 */ /* 0x0001e2000c101504 */
[C---:B--2---:R-:W-:Y:S01]  /*9490*/  IMAD R45, R123.reuse, 0x17, RZ ;  /* 0x000000177b2d7824 */ /* 0x044fe200078e02ff */
[----:B------:R-:W-:Y:S01]  /*94a0*/  PRMT R42, R54, 0x7632, R42 ;  /* 0x00007632362a7816 */ /* 0x000fe2000000002a */
[C---:B------:R-:W-:Y:S01]  /*94b0*/  IMAD R130, R123.reuse, 0xa2, RZ ;  /* 0x000000a27b827824 */ /* 0x040fe200078e02ff */
[----:B------:R1:W-:Y:S01]  /*94c0*/  STG.E.U16 [R18.64], R46 ;  /* 0x0000002e12007986 */ /* 0x0003e2000c101504 */
[----:B------:R-:W-:-:S02]  /*94d0*/  IMAD R219, R123, 0x4d, RZ ;  /* 0x0000004d7bdb7824 */ /* 0x000fc400078e02ff */
[C---:B------:R-:W-:Y:S02]  /*94e0*/  IMAD R223, R123.reuse, 0x4f, RZ ;  /* 0x0000004f7bdf7824 */ /* 0x040fe400078e02ff */
[C---:B------:R-:W-:Y:S02]  /*94f0*/  IMAD R224, R123.reuse, 0xa0, RZ ;  /* 0x000000a07be07824 */ /* 0x040fe400078e02ff */
[----:B------:R-:W-:Y:S01]  /*9500*/  IMAD R132, R123, 0xa4, RZ ;  /* 0x000000a47b847824 */ /* 0x000fe200078e02ff */
[-C--:B0-----:R-:W-:Y:S01]  /*9510*/  LEA.HI.X.SX32 R41, R49, R127.reuse, 0x1, P5 ;  /* 0x0000007f31297211 */ /* 0x081fe200028f0eff */
[----:B------:R-:W-:Y:S01]  /*9520*/  IMAD R3, R123, 0x15, RZ ;  /* 0x000000157b037824 */ /* 0x000fe200078e02ff */
[-C--:B------:R-:W-:Y:S01]  /*9530*/  IADD3 R2, P5, R149, R126.reuse, RZ ;  /* 0x0000007e95027210 */ /* 0x080fe20007fbe0ff */
[C---:B------:R-:W-:Y:S01]  /*9540*/  IMAD R131, R123.reuse, 0x51, RZ ;  /* 0x000000517b837824 */ /* 0x040fe200078e02ff */
[----:B-1----:R-:W-:Y:S01]  /*9550*/  PRMT R19, R46, 0x7632, R19 ;  /* 0x000076322e137816 */ /* 0x002fe20000000013 */
[----:B------:R-:W-:Y:S01]  /*9560*/  IMAD R128, R123, 0xa6, RZ ;  /* 0x000000a67b807824 */ /* 0x000fe200078e02ff */
[-C--:B------:R-:W-:Y:S01]  /*9570*/  LEA.HI.X.SX32 R49, R77, R127.reuse, 0x1, P4 ;  /* 0x0000007f4d317211 */ /* 0x080fe200020f0eff */
[----:B------:R-:W-:Y:S01]  /*9580*/  IMAD R77, R123, 0x66, RZ ;  /* 0x000000667b4d7824 */ /* 0x000fe200078e02ff */
[----:B------:R-:W-:Y:S01]  /*9590*/  LEA.HI.X.SX32 R3, R3, R127, 0x1, P5 ;  /* 0x0000007f03037211 */ /* 0x000fe200028f0eff */
[----:B------:R0:W-:Y:S01]  /*95a0*/  STG.E.U16 [R40.64], R19 ;  /* 0x0000001328007986 */ /* 0x0001e2000c101504 */
[-C--:B------:R-:W-:Y:S01]  /*95b0*/  IADD3 R18, P6, R153, R126.reuse, RZ ;  /* 0x0000007e99127210 */ /* 0x080fe20007fde0ff */
[----:B------:R-:W-:Y:S01]  /*95c0*/  IMAD R129, R123, 0x53, RZ ;  /* 0x000000537b817824 */ /* 0x000fe200078e02ff */
[----:B------:R-:W-:Y:S01]  /*95d0*/  IADD3 R44, P4, R161, R126, RZ ;  /* 0x0000007ea12c7210 */ /* 0x000fe20007f9e0ff */
[----:B------:R1:W-:Y:S01]  /*95e0*/  STG.E.U16 [R48.64], R50 ;  /* 0x0000003230007986 */ /* 0x0003e2000c101504 */
[----:B------:R-:W-:Y:S01]  /*95f0*/  PRMT R46, R47, 0x7632, R46 ;  /* 0x000076322f2e7816 */ /* 0x000fe2000000002e */
[----:B------:R-:W-:-:S02]  /*9600*/  IMAD R52, R123, 0xb8, RZ ;  /* 0x000000b87b347824 */ /* 0x000fc400078e02ff */
[C---:B------:R-:W-:Y:S02]  /*9610*/  IMAD R56, R123.reuse, 0xbc, RZ ;  /* 0x000000bc7b387824 */ /* 0x040fe400078e02ff */
[C---:B------:R-:W-:Y:S01]  /*9620*/  IMAD R64, R123.reuse, 0xc0, RZ ;  /* 0x000000c07b407824 */ /* 0x040fe200078e02ff */
[----:B0-----:R-:W-:Y:S01]  /*9630*/  PRMT R41, R50, 0x7632, R41 ;  /* 0x0000763232297816 */ /* 0x001fe20000000029 */
[----:B------:R-:W-:Y:S01]  /*9640*/  IMAD R58, R123, 0xbe, RZ ;  /* 0x000000be7b3a7824 */ /* 0x000fe200078e02ff */
[----:B------:R-:W-:Y:S01]  /*9650*/  IADD3 R40, P5, R157, R126, RZ ;  /* 0x0000007e9d287210 */ /* 0x000fe20007fbe0ff */
[----:B------:R-:W-:Y:S01]  /*9660*/  IMAD R66, R123, 0xc2, RZ ;  /* 0x000000c27b427824 */ /* 0x000fe200078e02ff */
[----:B------:R-:W-:Y:S01]  /*9670*/  LEA.HI.X.SX32 R19, R67, R127, 0x1, P6 ;  /* 0x0000007f43137211 */ /* 0x000fe200030f0eff */
[----:B------:R0:W-:Y:S01]  /*9680*/  STG.E.U16 [R2.64], R41 ;  /* 0x0000002902007986 */ /* 0x0001e2000c101504 */
[C---:B-1----:R-:W-:Y:S02]  /*9690*/  IMAD R49, R123.reuse, 0x1b, RZ ;  /* 0x0000001b7b317824 */ /* 0x042fe400078e02ff */
        /* <DEDUP_REMOVED lines=9> */
[----:B------:R-:W-:Y:S01]  /*9730*/  IMAD R72, R123, 0xc8, RZ ;  /* 0x000000c87b487824 */ /* 0x000fe200078e02ff */
[-C--:B------:R-:W-:Y:S01]  /*9740*/  LEA.HI.X.SX32 R45, R69, R127.reuse, 0x1, P4 ;  /* 0x0000007f452d7211 */ /* 0x080fe200020f0eff */
[----:B------:R0:W-:Y:S01]  /*9750*/  STG.E.U16 [R40.64], R42 ;  /* 0x0000002a28007986 */ /* 0x0001e2000c101504 */
[-C--:B------:R-:W-:Y:S01]  /*9760*/  LEA.HI.X.SX32 R3, R3, R127.reuse, 0x1, P5 ;  /* 0x0000007f03037211 */ /* 0x080fe200028f0eff */
[----:B------:R-:W-:Y:S01]  /*9770*/  IMAD R69, R123, 0x62, RZ ;  /* 0x000000627b457824 */ /* 0x000fe200078e02ff */
[-C--:B-1----:R-:W-:Y:S01]  /*9780*/  IADD3 R18, P6, R169, R126.reuse, RZ ;  /* 0x0000007ea9127210 */ /* 0x082fe20007fde0ff */
[----:B------:R1:W-:Y:S01]  /*9790*/  STG.E.U16 [R44.64], R43 ;  /* 0x0000002b2c007986 */ /* 0x0003e2000c101504 */
[----:B------:R-:W-:Y:S01]  /*97a0*/  IADD3 R48, P4, R177, R126, RZ ;  /* 0x0000007eb1307210 */ /* 0x000fe20007f9e0ff */
[----:B------:R-:W-:Y:S01]  /*97b0*/  IMAD R54, R123, 0xba, RZ ;  /* 0x000000ba7b367824 */ /* 0x000fe200078e02ff */
[----:B------:R-:W-:Y:S01]  /*97c0*/  LEA.HI.X.SX32 R19, R79, R127, 0x1, P6 ;  /* 0x0000007f4f137211 */ /* 0x000fe200030f0eff */
[----:B------:R-:W-:-:S02]  /*97d0*/  IMAD R71, R123, 0x63, RZ ;  /* 0x000000637b477824 */ /* 0x000fc400078e02ff */
[----:B------:R-:W-:Y:S01]  /*97e0*/  IMAD R76, R123, 0xcc, RZ ;  /* 0x000000cc7b4c7824 */ /* 0x000fe200078e02ff */
[----:B0-----:R-:W-:Y:S01]  /*97f0*/  PRMT R41, R43, 0x7632, R41 ;  /* 0x000076322b297816 */ /* 0x001fe20000000029 */
[----:B------:R-:W-:Y:S01]  /*9800*/  IMAD R74, R123, 0xca, RZ ;  /* 0x000000ca7b4a7824 */ /* 0x000fe200078e02ff */
[-C--:B------:R-:W-:Y:S01]  /*9810*/  IADD3 R40, P5, R173, R126.reuse, RZ ;  /* 0x0000007ead287210 */ /* 0x080fe20007fbe0ff */
[----:B------:R-:W-:Y:S01]  /*9820*/  IMAD R78, R123, 0xce, RZ ;  /* 0x000000ce7b4e7824 */ /* 0x000fe200078e02ff */
[-C--:B------:R-:W-:Y:S01]  /*9830*/  IADD3 R42, P6, R185, R126.reuse, RZ ;  /* 0x0000007eb92a7210 */ /* 0x080fe20007fde0ff */
[----:B------:R0:W-:Y:S01]  /*9840*/  STG.E.U16 [R2.64], R41 ;  /* 0x0000002902007986 */ /* 0x0001e2000c101504 */
[C---:B-1----:R-:W-:Y:S01]  /*9850*/  SHF.L.U32 R45, R123.reuse, 0x5, RZ ;  /* 0x000000057b2d7819 */ /* 0x042fe200000006ff */
[----:B------:R-:W-:Y:S01]  /*9860*/  IMAD R82, R123, 0xd2, RZ ;  /* 0x000000d27b527824 */ /* 0x000fe200078e02ff */
[----:B------:R-:W-:Y:S01]  /*9870*/  LEA.HI.X.SX32 R43, R65, R127, 0x1, P6 ;  /* 0x0000007f412b7211 */ /* 0x000fe200030f0eff */
[----:B------:R1:W-:Y:S01]  /*9880*/  STG.E.U16 [R18.64], R47 ;  /* 0x0000002f12007986 */ /* 0x0003e2000c101504 */
[----:B------:R-:W-:Y:S01]  /*9890*/  IADD3 R44, P6, R201, R126, RZ ;  /* 0x0000007ec92c7210 */ /* 0x000fe20007fde0ff */
[----:B------:R-:W-:-:S02]  /*98a0*/  IMAD R65, R123, 0x60, RZ ;  /* 0x000000607b417824 */ /* 0x000fc400078e02ff */
        /* <DEDUP_REMOVED lines=8> */
[----:B------:R-:W-:Y:S01]  /*9930*/  LEA.HI.X.SX32 R3, R3, R127, 0x1, P5 ;  /* 0x0000007f03037211 */ /* 0x000fe200028f0eff */
[C---:B------:R-:W-:Y:S01]  /*9940*/  IMAD R81, R123.reuse, 0x68, RZ ;  /* 0x000000687b517824 */ /* 0x040fe200078e02ff */
[----:B-1----:R-:W-:Y:S01]  /*9950*/  LEA R19, R123, -R123, 0x5 ;  /* 0x8000007b7b137211 */ /* 0x002fe200078e28ff */
[----:B------:R1:W-:Y:S01]  /*9960*/  STG.E.U16 [R48.64], R51 ;  /* 0x0000003330007986 */ /* 0x0003e2000c101504 */
[-C--:B------:R-:W-:Y:S01]  /*9970*/  IADD3 R18, P5, R189, R126.reuse, RZ ;  /* 0x0000007ebd127210 */ /* 0x080fe20007fbe0ff */
[----:B------:R-:W-:Y:S01]  /*9980*/  IMAD R84, R123, 0xd4, RZ ;  /* 0x000000d47b547824 */ /* 0x000fe200078e02ff */
[----:B------:R-:W-:Y:S01]  /*9990*/  PRMT R47, R55, 0x7632, R47 ;  /* 0x00007632372f7816 */ /* 0x000fe2000000002f */
[----:B------:R-:W-:Y:S01]  /*99a0*/  IMAD R83, R123, 0x69, RZ ;  /* 0x000000697b537824 */ /* 0x000fe200078e02ff */
[----:B------:R-:W-:Y:S01]  /*99b0*/  LEA.HI.X.SX32 R19, R19, R127, 0x1, P5 ;  /* 0x0000007f13137211 */ /* 0x000fe200028f0eff */
[----:B------:R-:W-:Y:S01]  /*99c0*/  IMAD R88, R123, 0xd8, RZ ;  /* 0x000000d87b587824 */ /* 0x000fe200078e02ff */
[----:B0-----:R-:W-:Y:S01]  /*99d0*/  PRMT R41, R51, 0x7632, R41 ;  /* 0x0000763233297816 */ /* 0x001fe20000000029 */
[C---:B------:R-:W-:Y:S01]  /*99e0*/  IMAD R46, R123.reuse, 0xb2, RZ ;  /* 0x000000b27b2e7824 */ /* 0x040fe200078e02ff */
[C---:B------:R-:W-:Y:S01]  /*99f0*/  LEA R40, P4, R123.reuse, R126, 0x6 ;  /* 0x0000007e7b287211 */ /* 0x040fe200078830ff */
[----:B------:R-:W-:-:S02]  /*9a00*/  IMAD R86, R123, 0xd6, RZ ;  /* 0x000000d67b567824 */ /* 0x000fc400078e02ff */
[----:B------:R0:W-:Y:S01]  /*9a10*/  STG.E.U16 [R2.64], R41 ;  /* 0x0000002902007986 */ /* 0x0001e2000c101504 */
[C---:B-1----:R-:W-:Y:S02]  /*9a20*/  IMAD R49, R123.reuse, 0x5a, RZ ;  /* 0x0000005a7b317824 */ /* 0x042fe400078e02ff */
[C---:B------:R-:W-:Y:S01]  /*9a30*/  IMAD R48, R123.reuse, 0xb4, RZ ;  /* 0x000000b47b307824 */ /* 0x040fe200078e02ff */
[----:B------:R1:W-:Y:S01]  /*9a40*/  STG.E.U16 [R42.64], R55 ;  /* 0x000000372a007986 */ /* 0x0003e2000c101504 */
[C---:B------:R-:W-:Y:S02]  /*9a50*/  IMAD R51, R123.reuse, 0x5b, RZ ;  /* 0x0000005b7b337824 */ /* 0x040fe400078e02ff */
[C---:B------:R-:W-:Y:S01]  /*9a60*/  IMAD R90, R123.reuse, 0xda, RZ ;  /* 0x000000da7b5a7824 */ /* 0x040fe200078e02ff */
[----:B------:R2:W-:Y:S01]  /*9a70*/  STG.E.U16 [R18.64], R47 ;  /* 0x0000002f12007986 */ /* 0x0005e2000c101504 */
[C---:B------:R-:W-:Y:S02]  /*9a80*/  IMAD R94, R123.reuse, 0xde, RZ ;  /* 0x000000de7b5e7824 */ /* 0x040fe400078e02ff */
[C---:B------:R-:W-:Y:S01]  /*9a90*/  IMAD R87, R123.reuse, 0x6b, RZ ;  /* 0x0000006b7b577824 */ /* 0x040fe200078e02ff */
[C---:B0-----:R-:W-:Y:S01]  /*9aa0*/  LEA R3, R123.reuse, R123, 0x5 ;  /* 0x0000007b7b037211 */ /* 0x041fe200078e28ff */
[----:B------:R-:W-:Y:S01]  /*9ab0*/  IMAD R91, R123, 0x6d, RZ ;  /* 0x0000006d7b5b7824 */ /* 0x000fe200078e02ff */
[-C--:B------:R-:W-:Y:S01]  /*9ac0*/  IADD3 R2, P5, R197, R126.reuse, RZ ;  /* 0x0000007ec5027210 */ /* 0x080fe20007fbe0ff */
[----:B------:R-:W-:Y:S01]  /*9ad0*/  IMAD R92, R123, 0xdc, RZ ;  /* 0x000000dc7b5c7824 */ /* 0x000fe200078e02ff */
[-C--:B------:R-:W-:Y:S01]  /*9ae0*/  LEA.HI.X.SX32 R41, R45, R127.reuse, 0x1, P4 ;  /* 0x0000007f2d297211 */ /* 0x080fe200020f0eff */
[----:B-1----:R-:W-:Y:S01]  /*9af0*/  IMAD R42, R123, 0xae, RZ ;  /* 0x000000ae7b2a7824 */ /* 0x002fe200078e02ff */
[-C--:B------:R-:W-:Y:S01]  /*9b00*/  LEA.HI.X.SX32 R3, R3, R127.reuse, 0x1, P5 ;  /* 0x0000007f03037211 */ /* 0x080fe200028f0eff */
[----:B------:R-:W-:Y:S01]  /*9b10*/  IMAD R43, R123, 0x57, RZ ;  /* 0x000000577b2b7824 */ /* 0x000fe200078e02ff */
[----:B--2---:R-:W-:Y:S01]  /*9b20*/  PRMT R19, R24, 0x7632, R19 ;  /* 0x0000763218137816 */ /* 0x004fe20000000013 */
[----:B------:R0:W-:Y:S01]  /*9b30*/  STG.E.U16 [R40.64], R24 ;  /* 0x0000001828007986 */ /* 0x0001e2000c101504 */
[-C--:B------:R-:W-:Y:S01]  /*9b40*/  IADD3 R136, P5, R209, R126.reuse, RZ ;  /* 0x0000007ed1887210 */ /* 0x080fe20007fbe0ff */
[----:B------:R-:W-:Y:S01]  /*9b50*/  IMAD R18, R123, 0xaa, RZ ;  /* 0x000000aa7b127824 */ /* 0x000fe200078e02ff */
[-C--:B------:R-:W-:Y:S01]  /*9b60*/  LEA.HI.X.SX32 R45, R57, R127.reuse, 0x1, P6 ;  /* 0x0000007f392d7211 */ /* 0x080fe200030f0eff */
[----:B------:R1:W-:Y:S01]  /*9b70*/  STG.E.U16 [R2.64], R19 ;  /* 0x0000001302007986 */ /* 0x0003e2000c101504 */
[-C--:B------:R-:W-:Y:S01]  /*9b80*/  IADD3 R134, P4, R205, R126.reuse, RZ ;  /* 0x0000007ecd867210 */ /* 0x080fe20007f9e0ff */
[----:B------:R-:W-:Y:S01]  /*9b90*/  IMAD R57, R123, 0x5e, RZ ;  /* 0x0000005e7b397824 */ /* 0x000fe200078e02ff */
[-C--:B------:R-:W-:Y:S01]  /*9ba0*/  IADD3 R138, P6, R213, R126.reuse, RZ ;  /* 0x0000007ed58a7210 */ /* 0x080fe20007fde0ff */
[----:B---3--:R2:W-:Y:S01]  /*9bb0*/  STG.E.U16 [R44.64], R28 ;  /* 0x0000001c2c007986 */ /* 0x0085e2000c101504 */
[-C--:B------:R-:W-:Y:S01]  /*9bc0*/  LEA.HI.X.SX32 R137, R137, R127.reuse, 0x1, P5 ;  /* 0x0000007f89897211 */ /* 0x080fe200028f0eff */
[----:B------:R-:W-:Y:S01]  /*9bd0*/  IMAD R47, R123, 0x59, RZ ;  /* 0x000000597b2f7824 */ /* 0x000fe200078e02ff */
[-C--:B------:R-:W-:Y:S01]  /*9be0*/  IADD3 R142, P5, R221, R126.reuse, RZ ;  /* 0x0000007edd8e7210 */ /* 0x080fe20007fbe0ff */
[----:B0-----:R-:W-:Y:S01]  /*9bf0*/  IMAD R41, R123, 0x56, RZ ;  /* 0x000000567b297824 */ /* 0x001fe200078e02ff */
[-C--:B------:R-:W-:Y:S01]  /*9c00*/  LEA.HI.X.SX32 R135, R135, R127.reuse, 0x1, P4 ;  /* 0x0000007f87877211 */ /* 0x080fe200020f0eff */
[----:B------:R-:W-:Y:S01]  /*9c10*/  IMAD R40, R123, 0xac, RZ ;  /* 0x000000ac7b287824 */ /* 0x000fe200078e02ff */
[-C--:B------:R-:W-:Y:S01]  /*9c20*/  IADD3 R140, P4, R217, R126.reuse, RZ ;  /* 0x0000007ed98c7210 */ /* 0x080fe20007f9e0ff */
[----:B-1----:R-:W-:Y:S01]  /*9c30*/  IMAD R3, R123, 0x54, RZ ;  /* 0x000000547b037824 */ /* 0x002fe200078e02ff */
[-C--:B------:R-:W-:Y:S01]  /*9c40*/  LEA.HI.X.SX32 R139, R139, R127.reuse, 0x1, P6 ;  /* 0x0000007f8b8b7211 */ /* 0x080fe200030f0eff */
[----:B------:R-:W-:Y:S01]  /*9c50*/  IMAD R2, R123, 0xa8, RZ ;  /* 0x000000a87b027824 */ /* 0x000fe200078e02ff */
[-C--:B------:R-:W-:Y:S01]  /*9c60*/  IADD3 R144, P6, R225, R126.reuse, RZ ;  /* 0x0000007ee1907210 */ /* 0x080fe20007fde0ff */
[----:B--2---:R-:W-:Y:S01]  /*9c70*/  IMAD R45, R123, 0x58, RZ ;  /* 0x000000587b2d7824 */ /* 0x004fe200078e02ff */
[-C--:B------:R-:W-:Y:S01]  /*9c80*/  LEA.HI.X.SX32 R143, R143, R127.reuse, 0x1, P5 ;  /* 0x0000007f8f8f7211 */ /* 0x080fe200028f0eff */
        /* <DEDUP_REMOVED lines=50> */
[-C--:B------:R-:W-:Y:S02]  /*9fb0*/  LEA.HI.X.SX32 R165, R165, R127.reuse, 0x1, P4 ;  /* 0x0000007fa5a57211 */ /* 0x080fe400020f0eff */
[-C--:B------:R-:W-:Y:S02]  /*9fc0*/  IADD3 R170, P4, R85, R126.reuse, RZ ;  /* 0x0000007e55aa7210 */ /* 0x080fe40007f9e0ff */
[-C--:B------:R-:W-:Y:S02]  /*9fd0*/  LEA.HI.X.SX32 R169, R169, R127.reuse, 0x1, P6 ;  /* 0x0000007fa9a97211 */ /* 0x080fe400030f0eff */
[-C--:B------:R-:W-:Y:S02]  /*9fe0*/  IADD3 R174, P6, R93, R126.reuse, RZ ;  /* 0x0000007e5dae7210 */ /* 0x080fe40007fde0ff */
[----:B------:R-:W-:Y:S02]  /*9ff0*/  LEA.HI.X.SX32 R173, R173, R127, 0x1, P5 ;  /* 0x0000007fadad7211 */ /* 0x000fe400028f0eff */
        /* <DEDUP_REMOVED lines=10> */
[----:B------:R-:W-:Y:S02]  /*a0a0*/  PRMT R28, R28, 0x7632, R28 ;  /* 0x000076321c1c7816 */ /* 0x000fe4000000001c */
[-C--:B------:R-:W-:Y:S02]  /*a0b0*/  IADD3 R186, P6, R117, R126.reuse, RZ ;  /* 0x0000007e75ba7210 */ /* 0x080fe40007fde0ff */
[----:B------:R-:W-:Y:S01]  /*a0c0*/  LEA.HI.X.SX32 R185, R185, R127, 0x1, P5 ;  /* 0x0000007fb9b97211 */ /* 0x000fe200028f0eff */
[----:B------:R5:W-:Y:S01]  /*a0d0*/  STG.E.U16 [R134.64], R28 ;  /* 0x0000001c86007986 */ /* 0x000be2000c101504 */
[----:B------:R-:W-:-:S02]  /*a0e0*/  IADD3 R190, P5, R125, R126, RZ ;  /* 0x0000007e7dbe7210 */ /* 0x000fc40007fbe0ff */
[-C--:B------:R-:W-:Y:S01]  /*a0f0*/  LEA.HI.X.SX32 R183, R183, R127.reuse, 0x1, P4 ;  /* 0x0000007fb7b77211 */ /* 0x080fe200020f0eff */
[----:B----4-:R0:W-:Y:S01]  /*a100*/  STG.E.U16 [R136.64], R32 ;  /* 0x0000002088007986 */ /* 0x0101e2000c101504 */
[----:B------:R-:W-:Y:S02]  /*a110*/  PRMT R24, R32, 0x7632, R24 ;  /* 0x0000763220187816 */ /* 0x000fe40000000018 */
[-C--:B------:R-:W-:Y:S02]  /*a120*/  IADD3 R188, P4, R121, R126.reuse, RZ ;  /* 0x0000007e79bc7210 */ /* 0x080fe40007f9e0ff */
[-C--:B------:R-:W-:Y:S01]  /*a130*/  LEA.HI.X.SX32 R187, R187, R127.reuse, 0x1, P6 ;  /* 0x0000007fbbbb7211 */ /* 0x080fe200030f0eff */
[----:B------:R1:W-:Y:S01]  /*a140*/  STG.E.U16 [R138.64], R24 ;  /* 0x000000188a007986 */ /* 0x0003e2000c101504 */
[----:B------:R-:W-:Y:S02]  /*a150*/  LEA R192, P6, R123, R126, 0x7 ;  /* 0x0000007e7bc07211 */ /* 0x000fe400078c38ff */
[----:B-----5:R-:W-:Y:S01]  /*a160*/  PRMT R135, R36, 0x7632, R135 ;  /* 0x0000763224877816 */ /* 0x020fe20000000087 */
[----:B------:R-:W-:Y:S01]  /*a170*/  STG.E.U16 [R140.64], R36 ;  /* 0x000000248c007986 */ /* 0x000fe2000c101504 */
[----:B------:R-:W-:-:S02]  /*a180*/  LEA.HI.X.SX32 R191, R191, R127, 0x1, P5 ;  /* 0x0000007fbfbf7211 */ /* 0x000fc400028f0eff */
[-C--:B------:R-:W-:Y:S01]  /*a190*/  IADD3 R196, P5, R196, R126.reuse, RZ ;  /* 0x0000007ec4c47210 */ /* 0x080fe20007fbe0ff */
[----:B------:R-:W-:Y:S01]  /*a1a0*/  STG.E.U16 [R142.64], R135 ;  /* 0x000000878e007986 */ /* 0x000fe2000c101504 */
[----:B0-----:R-:W-:Y:S02]  /*a1b0*/  PRMT R137, R25, 0x7632, R137 ;  /* 0x0000763219897816 */ /* 0x001fe40000000089 */
[-C--:B------:R-:W-:Y:S01]  /*a1c0*/  LEA.HI.X.SX32 R189, R189, R127.reuse, 0x1, P4 ;  /* 0x0000007fbdbd7211 */ /* 0x080fe200020f0eff */
[----:B------:R0:W-:Y:S01]  /*a1d0*/  STG.E.U16 [R144.64], R25 ;  /* 0x0000001990007986 */ /* 0x0001e2000c101504 */
[----:B------:R-:W-:Y:S02]  /*a1e0*/  IADD3 R194, P4, R194, R126, RZ ;  /* 0x0000007ec2c27210 */ /* 0x000fe40007f9e0ff */
[----:B------:R-:W-:Y:S01]  /*a1f0*/  LEA.HI.X.SX32 R193, R193, R127, 0x1, P6 ;  /* 0x0000007fc1c17211 */ /* 0x000fe200030f0eff */
[----:B------:R-:W-:Y:S01]  /*a200*/  STG.E.U16 [R146.64], R137 ;  /* 0x0000008992007986 */ /* 0x000fe2000c101504 */
[----:B-1----:R-:W-:-:S02]  /*a210*/  PRMT R139, R29, 0x7632, R139 ;  /* 0x000076321d8b7816 */ /* 0x002fc4000000008b */
[-C--:B------:R-:W-:Y:S01]  /*a220*/  IADD3 R198, P6, R198, R126.reuse, RZ ;  /* 0x0000007ec6c67210 */ /* 0x080fe20007fde0ff */
[----:B------:R1:W-:Y:S01]  /*a230*/  STG.E.U16 [R148.64], R29 ;  /* 0x0000001d94007986 */ /* 0x0003e2000c101504 */
[-C--:B------:R-:W-:Y:S02]  /*a240*/  LEA.HI.X.SX32 R197, R197, R127.reuse, 0x1, P5 ;  /* 0x0000007fc5c57211 */ /* 0x080fe400028f0eff */
[----:B------:R-:W-:Y:S01]  /*a250*/  PRMT R28, R33, 0x7632, R28 ;  /* 0x00007632211c7816 */ /* 0x000fe2000000001c */
[----:B------:R-:W-:Y:S01]  /*a260*/  STG.E.U16 [R150.64], R139 ;  /* 0x0000008b96007986 */ /* 0x000fe2000c101504 */
[----:B------:R-:W-:Y:S02]  /*a270*/  IADD3 R202, P5, R202, R126, RZ ;  /* 0x0000007ecaca7210 */ /* 0x000fe40007fbe0ff */
[----:B------:R-:W-:Y:S01]  /*a280*/  LEA.HI.X.SX32 R195, R195, R127, 0x1, P4 ;  /* 0x0000007fc3c37211 */ /* 0x000fe200020f0eff */
[----:B------:R-:W-:Y:S01]  /*a290*/  STG.E.U16 [R152.64], R33 ;  /* 0x0000002198007986 */ /* 0x000fe2000c101504 */
[----:B------:R-:W-:-:S02]  /*a2a0*/  PRMT R24, R37, 0x7632, R24 ;  /* 0x0000763225187816 */ /* 0x000fc40000000018 */
[-C--:B------:R-:W-:Y:S01]  /*a2b0*/  IADD3 R200, P4, R200, R126.reuse, RZ ;  /* 0x0000007ec8c87210 */ /* 0x080fe20007f9e0ff */
[----:B------:R2:W-:Y:S01]  /*a2c0*/  STG.E.U16 [R154.64], R28 ;  /* 0x0000001c9a007986 */ /* 0x0005e2000c101504 */
[-C--:B------:R-:W-:Y:S02]  /*a2d0*/  LEA.HI.X.SX32 R199, R199, R127.reuse, 0x1, P6 ;  /* 0x0000007fc7c77211 */ /* 0x080fe400030f0eff */
[-C--:B------:R-:W-:Y:S01]  /*a2e0*/  IADD3 R204, P6, R204, R126.reuse, RZ ;  /* 0x0000007ecccc7210 */ /* 0x080fe20007fde0ff */
[----:B------:R-:W-:Y:S01]  /*a2f0*/  STG.E.U16 [R156.64], R37 ;  /* 0x000000259c007986 */ /* 0x000fe2000c101504 */
[----:B0-----:R-:W-:Y:S02]  /*a300*/  PRMT R25, R26, 0x7632, R25 ;  /* 0x000076321a197816 */ /* 0x001fe40000000019 */
[----:B------:R-:W-:Y:S01]  /*a310*/  LEA.HI.X.SX32 R203, R203, R127, 0x1, P5 ;  /* 0x0000007fcbcb7211 */ /* 0x000fe200028f0eff */
[----:B------:R0:W-:Y:S01]  /*a320*/  STG.E.U16 [R158.64], R24 ;  /* 0x000000189e007986 */ /* 0x0001e2000c101504 */
[----:B------:R-:W-:-:S02]  /*a330*/  IADD3 R208, P5, R208, R126, RZ ;  /* 0x0000007ed0d07210 */ /* 0x000fc40007fbe0ff */
[----:B------:R-:W-:Y:S01]  /*a340*/  PRMT R32, R30, 0x7632, R32 ;  /* 0x000076321e207816 */ /* 0x000fe20000000020 */
[----:B------:R-:W-:Y:S01]  /*a350*/  STG.E.U16 [R160.64], R26 ;  /* 0x0000001aa0007986 */ /* 0x000fe2000c101504 */
[-C--:B------:R-:W-:Y:S02]  /*a360*/  LEA.HI.X.SX32 R201, R201, R127.reuse, 0x1, P4 ;  /* 0x0000007fc9c97211 */ /* 0x080fe400020f0eff */
[-C--:B------:R-:W-:Y:S01]  /*a370*/  IADD3 R206, P4, R206, R126.reuse, RZ ;  /* 0x0000007ecece7210 */ /* 0x080fe20007f9e0ff */
[----:B------:R3:W-:Y:S01]  /*a380*/  STG.E.U16 [R162.64], R25 ;  /* 0x00000019a2007986 */ /* 0x0007e2000c101504 */
[----:B------:R-:W-:Y:S02]  /*a390*/  LEA.HI.X.SX32 R205, R205, R127, 0x1, P6 ;  /* 0x0000007fcdcd7211 */ /* 0x000fe400030f0eff */
[----:B-1----:R-:W-:Y:S01]  /*a3a0*/  PRMT R29, R34, 0x7632, R29 ;  /* 0x00007632221d7816 */ /* 0x002fe2000000001d */
[----:B------:R-:W-:Y:S01]  /*a3b0*/  STG.E.U16 [R164.64], R30 ;  /* 0x0000001ea4007986 */ /* 0x000fe2000c101504 */
[----:B------:R-:W-:-:S02]  /*a3c0*/  IADD3 R210, P6, R210, R126, RZ ;  /* 0x0000007ed2d27210 */ /* 0x000fc40007fde0ff */
[-C--:B------:R-:W-:Y:S01]  /*a3d0*/  LEA.HI.X.SX32 R209, R209, R127.reuse, 0x1, P5 ;  /* 0x0000007fd1d17211 */ /* 0x080fe200028f0eff */
[----:B------:R-:W-:Y:S01]  /*a3e0*/  STG.E.U16 [R166.64], R32 ;  /* 0x00000020a6007986 */ /* 0x000fe2000c101504 */
[----:B--2---:R-:W-:Y:S02]  /*a3f0*/  PRMT R28, R38, 0x7632, R28 ;  /* 0x00007632261c7816 */ /* 0x004fe4000000001c */
[-C--:B------:R-:W-:Y:S01]  /*a400*/  IADD3 R214, P5, R214, R126.reuse, RZ ;  /* 0x0000007ed6d67210 */ /* 0x080fe20007fbe0ff */
[----:B------:R-:W-:Y:S01]  /*a410*/  STG.E.U16 [R168.64], R34 ;  /* 0x00000022a8007986 */ /* 0x000fe2000c101504 */
[----:B------:R-:W-:Y:S02]  /*a420*/  LEA.HI.X.SX32 R207, R207, R127, 0x1, P4 ;  /* 0x0000007fcfcf7211 */ /* 0x000fe400020f0eff */
[----:B0-----:R-:W-:Y:S01]  /*a430*/  PRMT R24, R27, 0x7632, R24 ;  /* 0x000076321b187816 */ /* 0x001fe20000000018 */
[----:B------:R0:W-:Y:S01]  /*a440*/  STG.E.U16 [R170.64], R29 ;  /* 0x0000001daa007986 */ /* 0x0001e2000c101504 */
[----:B------:R-:W-:-:S02]  /*a450*/  IADD3 R212, P4, R212, R126, RZ ;  /* 0x0000007ed4d47210 */ /* 0x000fc40007f9e0ff */
[-C--:B------:R-:W-:Y:S01]  /*a460*/  LEA.HI.X.SX32 R211, R211, R127.reuse, 0x1, P6 ;  /* 0x0000007fd3d37211 */ /* 0x080fe200030f0eff */
[----:B------:R-:W-:Y:S01]  /*a470*/  STG.E.U16 [R172.64], R38 ;  /* 0x00000026ac007986 */ /* 0x000fe2000c101504 */
[-C--:B------:R-:W-:Y:S02]  /*a480*/  IADD3 R216, P6, R216, R126.reuse, RZ ;  /* 0x0000007ed8d87210 */ /* 0x080fe40007fde0ff */
[----:B---3--:R-:W-:Y:S01]  /*a490*/  PRMT R25, R31, 0x7632, R25 ;  /* 0x000076321f197816 */ /* 0x008fe20000000019 */
[----:B------:R-:W-:Y:S01]  /*a4a0*/  STG.E.U16 [R174.64], R28 ;  /* 0x0000001cae007986 */ /* 0x000fe2000c101504 */
[----:B------:R-:W-:Y:S02]  /*a4b0*/  LEA.HI.X.SX32 R215, R215, R127, 0x1, P5 ;  /* 0x0000007fd7d77211 */ /* 0x000fe400028f0eff */
[----:B------:R-:W-:Y:S01]  /*a4c0*/  IADD3 R220, P5, R220, R126, RZ ;  /* 0x0000007edcdc7210 */ /* 0x000fe20007fbe0ff */
[----:B------:R1:W-:Y:S01]  /*a4d0*/  STG.E.U16 [R176.64], R27 ;  /* 0x0000001bb0007986 */ /* 0x0003e2000c101504 */
[----:B------:R-:W-:-:S02]  /*a4e0*/  PRMT R26, R35, 0x7632, R26 ;  /* 0x00007632231a7816 */ /* 0x000fc4000000001a */
[-C--:B------:R-:W-:Y:S01]  /*a4f0*/  LEA.HI.X.SX32 R213, R213, R127.reuse, 0x1, P4 ;  /* 0x0000007fd5d57211 */ /* 0x080fe200020f0eff */
[----:B------:R2:W-:Y:S01]  /*a500*/  STG.E.U16 [R178.64], R24 ;  /* 0x00000018b2007986 */ /* 0x0005e2000c101504 */
[-C--:B------:R-:W-:Y:S02]  /*a510*/  IADD3 R218, P4, R218, R126.reuse, RZ ;  /* 0x0000007edada7210 */ /* 0x080fe40007f9e0ff */
[-C--:B------:R-:W-:Y:S01]  /*a520*/  LEA.HI.X.SX32 R217, R217, R127.reuse, 0x1, P6 ;  /* 0x0000007fd9d97211 */ /* 0x080fe200030f0eff */
[----:B------:R-:W-:Y:S01]  /*a530*/  STG.E.U16 [R180.64], R31 ;  /* 0x0000001fb4007986 */ /* 0x000fe2000c101504 */
[----:B0-----:R-:W-:Y:S02]  /*a540*/  PRMT R29, R39, 0x7632, R29 ;  /* 0x00007632271d7816 */ /* 0x001fe4000000001d */
[----:B------:R-:W-:Y:S01]  /*a550*/  IADD3 R222, P6, R222, R126, RZ ;  /* 0x0000007edede7210 */ /* 0x000fe20007fde0ff */
[----:B------:R0:W-:Y:S01]  /*a560*/  STG.E.U16 [R182.64], R25 ;  /* 0x00000019b6007986 */ /* 0x0001e2000c101504 */
[----:B------:R-:W-:-:S02]  /*a570*/  LEA.HI.X.SX32 R221, R221, R127, 0x1, P5 ;  /* 0x0000007fdddd7211 */ /* 0x000fc400028f0eff */
[----:B-1----:R-:W-:Y:S01]  /*a580*/  PRMT R27, R8, 0x7632, R27 ;  /* 0x00007632081b7816 */ /* 0x002fe2000000001b */
[----:B------:R-:W-:Y:S01]  /*a590*/  STG.E.U16 [R184.64], R35 ;  /* 0x00000023b8007986 */ /* 0x000fe2000c101504 */
[-C--:B------:R-:W-:Y:S02]  /*a5a0*/  IADD3 R130, P5, R130, R126.reuse, RZ ;  /* 0x0000007e82827210 */ /* 0x080fe40007fbe0ff */
[-C--:B------:R-:W-:Y:S01]  /*a5b0*/  LEA.HI.X.SX32 R219, R219, R127.reuse, 0x1, P4 ;  /* 0x0000007fdbdb7211 */ /* 0x080fe200020f0eff */
[----:B------:R1:W-:Y:S01]  /*a5c0*/  STG.E.U16 [R186.64], R26 ;  /* 0x0000001aba007986 */ /* 0x0003e2000c101504 */
[----:B--2---:R-:W-:Y:S02]  /*a5d0*/  PRMT R24, R4, 0x7632, R24 ;  /* 0x0000763204187816 */ /* 0x004fe40000000018 */
[----:B------:R-:W-:Y:S01]  /*a5e0*/  IADD3 R224, P4, R224, R126, RZ ;  /* 0x0000007ee0e07210 */ /* 0x000fe20007f9e0ff */
        /* <DEDUP_REMOVED lines=8> */
[----:B-1----:R-:W-:Y:S01]  /*a670*/  PRMT R26, R12, 0x7632, R26 ;  /* 0x000076320c1a7816 */ /* 0x002fe2000000001a */
[----:B------:R-:W-:Y:S01]  /*a680*/  STG.E.U16 [R194.64], R27 ;  /* 0x0000001bc2007986 */ /* 0x000fe2000c101504 */
[----:B------:R-:W-:-:S02]  /*a690*/  LEA.HI.X.SX32 R225, R225, R127, 0x1, P4 ;  /* 0x0000007fe1e17211 */ /* 0x000fc400020f0eff */
[-C--:B------:R-:W-:Y:S01]  /*a6a0*/  IADD3 R128, P4, R128, R126.reuse, RZ ;  /* 0x0000007e80807210 */ /* 0x080fe20007f9e0ff */
[----:B------:R1:W-:Y:S01]  /*a6b0*/  STG.E.U16 [R196.64], R4 ;  /* 0x00000004c4007986 */ /* 0x0003e2000c101504 */
[-C--:B------:R-:W-:Y:S02]  /*a6c0*/  LEA.HI.X.SX32 R133, R133, R127.reuse, 0x1, P6 ;  /* 0x0000007f85857211 */ /* 0x080fe400030f0eff */
[----:B------:R-:W-:Y:S01]  /*a6d0*/  IADD3 R18, P6, R18, R126, RZ ;  /* 0x0000007e12127210 */ /* 0x000fe20007fde0ff */
[----:B------:R-:W-:Y:S01]  /*a6e0*/  STG.E.U16 [R198.64], R24 ;  /* 0x00000018c6007986 */ /* 0x000fe2000c101504 */
[----:B0-----:R-:W-:Y:S02]  /*a6f0*/  PRMT R8, R9, 0x7632, R8 ;  /* 0x0000763209087816 */ /* 0x001fe40000000008 */
[----:B------:R-:W-:Y:S01]  /*a700*/  LEA.HI.X.SX32 R3, R3, R127, 0x1, P5 ;  /* 0x0000007f03037211 */ /* 0x000fe200028f0eff */
[----:B------:R0:W-:Y:S01]  /*a710*/  STG.E.U16 [R200.64], R20 ;  /* 0x00000014c8007986 */ /* 0x0001e2000c101504 */
[----:B------:R-:W-:-:S02]  /*a720*/  PRMT R28, R5, 0x7632, R28 ;  /* 0x00007632051c7816 */ /* 0x000fc4000000001c */
[-C--:B------:R-:W-:Y:S01]  /*a730*/  IADD3 R42, P5, R42, R126.reuse, RZ ;  /* 0x0000007e2a2a7210 */ /* 0x080fe20007fbe0ff */
[----:B------:R-:W-:Y:S01]  /*a740*/  STG.E.U16 [R202.64], R25 ;  /* 0x00000019ca007986 */ /* 0x000fe2000c101504 */
[-C--:B------:R-:W-:Y:S02]  /*a750*/  LEA.HI.X.SX32 R129, R129, R127.reuse, 0x1, P4 ;  /* 0x0000007f81817211 */ /* 0x080fe400020f0eff */
[-C--:B------:R-:W-:Y:S01]  /*a760*/  IADD3 R40, P4, R40, R126.reuse, RZ ;  /* 0x0000007e28287210 */ /* 0x080fe20007f9e0ff */
[----:B------:R-:W-:Y:S01]  /*a770*/  STG.E.U16 [R204.64], R12 ;  /* 0x0000000ccc007986 */ /* 0x000fe2000c101504 */
[-C--:B------:R-:W-:Y:S02]  /*a780*/  LEA.HI.X.SX32 R19, R19, R127.reuse, 0x1, P6 ;  /* 0x0000007f13137211 */ /* 0x080fe400030f0eff */
[----:B------:R-:W-:Y:S01]  /*a790*/  IADD3 R44, P6, R44, R126, RZ ;  /* 0x0000007e2c2c7210 */ /* 0x000fe20007fde0ff */
[----:B------:R-:W-:Y:S01]  /*a7a0*/  STG.E.U16 [R206.64], R26 ;  /* 0x0000001ace007986 */ /* 0x000fe2000c101504 */
[----:B------:R-:W-:-:S02]  /*a7b0*/  LEA.HI.X.SX32 R43, R43, R127, 0x1, P5 ;  /* 0x0000007f2b2b7211 */ /* 0x000fc400028f0eff */
[-C--:B------:R-:W-:Y:S01]  /*a7c0*/  IADD3 R48, P5, R48, R126.reuse, RZ ;  /* 0x0000007e30307210 */ /* 0x080fe20007fbe0ff */
[----:B------:R2:W-:Y:S01]  /*a7d0*/  STG.E.U16 [R208.64], R9 ;  /* 0x00000009d0007986 */ /* 0x0005e2000c101504 */
[-C--:B------:R-:W-:Y:S02]  /*a7e0*/  LEA.HI.X.SX32 R41, R41, R127.reuse, 0x1, P4 ;  /* 0x0000007f29297211 */ /* 0x080fe400020f0eff */
[-C--:B------:R-:W-:Y:S01]  /*a7f0*/  IADD3 R46, P4, R46, R126.reuse, RZ ;  /* 0x0000007e2e2e7210 */ /* 0x080fe20007f9e0ff */
[----:B------:R-:W-:Y:S01]  /*a800*/  STG.E.U16 [R210.64], R8 ;  /* 0x00000008d2007986 */ /* 0x000fe2000c101504 */
[-C--:B------:R-:W-:Y:S02]  /*a810*/  LEA.HI.X.SX32 R45, R45, R127.reuse, 0x1, P6 ;  /* 0x0000007f2d2d7211 */ /* 0x080fe400030f0eff */
[----:B------:R-:W-:Y:S01]  /*a820*/  IADD3 R50, P6, R50, R126, RZ ;  /* 0x0000007e32327210 */ /* 0x000fe20007fde0ff */
[----:B------:R3:W-:Y:S01]  /*a830*/  STG.E.U16 [R212.64], R5 ;  /* 0x00000005d4007986 */ /* 0x0007e2000c101504 */
[----:B------:R-:W-:-:S02]  /*a840*/  LEA.HI.X.SX32 R49, R49, R127, 0x1, P5 ;  /* 0x0000007f31317211 */ /* 0x000fc400028f0eff */
[-C--:B------:R-:W-:Y:S01]  /*a850*/  IADD3 R54, P5, R54, R126.reuse, RZ ;  /* 0x0000007e36367210 */ /* 0x080fe20007fbe0ff */
[----:B------:R-:W4:Y:S01]  /*a860*/  LDS.128 R24, [R231] ;  /* 0x00000000e7187984 */ /* 0x000f220000000c00 */
[-C--:B------:R-:W-:Y:S02]  /*a870*/  LEA.HI.X.SX32 R47, R47, R127.reuse, 0x1, P4 ;  /* 0x0000007f2f2f7211 */ /* 0x080fe400020f0eff */
[-C--:B------:R-:W-:Y:S01]  /*a880*/  IADD3 R52, P4, R52, R126.reuse, RZ ;  /* 0x0000007e34347210 */ /* 0x080fe20007f9e0ff */
[----:B------:R-:W-:Y:S01]  /*a890*/  STG.E.U16 [R214.64], R28 ;  /* 0x0000001cd6007986 */ /* 0x000fe2000c101504 */
[-C--:B------:R-:W-:Y:S02]  /*a8a0*/  LEA.HI.X.SX32 R51, R51, R127.reuse, 0x1, P6 ;  /* 0x0000007f33337211 */ /* 0x080fe400030f0eff */
[----:B------:R-:W-:Y:S01]  /*a8b0*/  IADD3 R56, P6, R56, R126, RZ ;  /* 0x0000007e38387210 */ /* 0x000fe20007fde0ff */
[----:B------:R-:W5:Y:S01]  /*a8c0*/  LDS.128 R28, [R230] ;  /* 0x00000000e61c7984 */ /* 0x000f620000000c00 */
[----:B------:R-:W-:-:S02]  /*a8d0*/  LEA.HI.X.SX32 R55, R55, R127, 0x1, P5 ;  /* 0x0000007f37377211 */ /* 0x000fc400028f0eff */
[-C--:B------:R-:W-:Y:S01]  /*a8e0*/  IADD3 R64, P5, R64, R126.reuse, RZ ;  /* 0x0000007e40407210 */ /* 0x080fe20007fbe0ff */
[----:B------:R-:W4:Y:S01]  /*a8f0*/  LDS.128 R32, [R229] ;  /* 0x00000000e5207984 */ /* 0x000f220000000c00 */
[-C--:B------:R-:W-:Y:S02]  /*a900*/  LEA.HI.X.SX32 R53, R53, R127.reuse, 0x1, P4 ;  /* 0x0000007f35357211 */ /* 0x080fe400020f0eff */
[-C--:B------:R-:W-:Y:S01]  /*a910*/  IADD3 R58, P4, R58, R126.reuse, RZ ;  /* 0x0000007e3a3a7210 */ /* 0x080fe20007f9e0ff */
[----:B------:R-:W4:Y:S01]  /*a920*/  LDS.128 R36, [R228] ;  /* 0x00000000e4247984 */ /* 0x000f220000000c00 */
[-C--:B------:R-:W-:Y:S02]  /*a930*/  LEA.HI.X.SX32 R57, R57, R127.reuse, 0x1, P6 ;  /* 0x0000007f39397211 */ /* 0x080fe400030f0eff */
[----:B------:R-:W-:Y:S01]  /*a940*/  IADD3 R66, P6, R66, R126, RZ ;  /* 0x0000007e42427210 */ /* 0x000fe20007fde0ff */
[----:B------:R-:W-:Y:S01]  /*a950*/  STG.E.U16 [R216.64], R21 ;  /* 0x00000015d8007986 */ /* 0x000fe2000c101504 */
[----:B------:R-:W-:-:S02]  /*a960*/  LEA.HI.X.SX32 R65, R65, R127, 0x1, P5 ;  /* 0x0000007f41417211 */ /* 0x000fc400028f0eff */
[-C--:B------:R-:W-:Y:S02]  /*a970*/  IADD3 R70, P5, R70, R126.reuse, RZ ;  /* 0x0000007e46467210 */ /* 0x080fe40007fbe0ff */
[-C--:B------:R-:W-:Y:S02]  /*a980*/  LEA.HI.X.SX32 R59, R59, R127.reuse, 0x1, P4 ;  /* 0x0000007f3b3b7211 */ /* 0x080fe400020f0eff */
[-C--:B------:R-:W-:Y:S02]  /*a990*/  IADD3 R68, P4, R68, R126.reuse, RZ ;  /* 0x0000007e44447210 */ /* 0x080fe40007f9e0ff */
[----:B------:R-:W-:Y:S02]  /*a9a0*/  LEA.HI.X.SX32 R67, R67, R127, 0x1, P6 ;  /* 0x0000007f43437211 */ /* 0x000fe400030f0eff */
[----:B-1----:R-:W-:Y:S02]  /*a9b0*/  PRMT R4, R21, 0x7632, R4 ;  /* 0x0000763215047816 */ /* 0x002fe40000000004 */
[----:B------:R-:W-:-:S02]  /*a9c0*/  IADD3 R72, P6, R72, R126, RZ ;  /* 0x0000007e48487210 */ /* 0x000fc40007fde0ff */
[-C--:B------:R-:W-:Y:S01]  /*a9d0*/  LEA.HI.X.SX32 R71, R71, R127.reuse, 0x1, P5 ;  /* 0x0000007f47477211 */ /* 0x080fe200028f0eff */
[----:B------:R1:W-:Y:S01]  /*a9e0*/  STG.E.U16 [R218.64], R4 ;  /* 0x00000004da007986 */ /* 0x0003e2000c101504 */
[----:B0-----:R-:W-:Y:S02]  /*a9f0*/  PRMT R20, R13, 0x7632, R20 ;  /* 0x000076320d147816 */ /* 0x001fe40000000014 */
[-C--:B------:R-:W-:Y:S01]  /*aa00*/  IADD3 R76, P5, R76, R126.reuse, RZ ;  /* 0x0000007e4c4c7210 */ /* 0x080fe20007fbe0ff */
[----:B------:R-:W-:Y:S01]  /*aa10*/  STG.E.U16 [R220.64], R13 ;  /* 0x0000000ddc007986 */ /* 0x000fe2000c101504 */
[----:B------:R-:W-:Y:S02]  /*aa20*/  LEA.HI.X.SX32 R69, R69, R127, 0x1, P4 ;  /* 0x0000007f45457211 */ /* 0x000fe400020f0eff */
[----:B--2---:R-:W-:Y:S01]  /*aa30*/  PRMT R9, R10, 0x7632, R9 ;  /* 0x000076320a097816 */ /* 0x004fe20000000009 */
[----:B------:R-:W-:Y:S01]  /*aa40*/  STG.E.U16 [R222.64], R20 ;  /* 0x00000014de007986 */ /* 0x000fe2000c101504 */
[----:B------:R-:W-:-:S02]  /*aa50*/  IADD3 R74, P4, R74, R126, RZ ;  /* 0x0000007e4a4a7210 */ /* 0x000fc40007f9e0ff */
[-C--:B------:R-:W-:Y:S01]  /*aa60*/  LEA.HI.X.SX32 R73, R73, R127.reuse, 0x1, P6 ;  /* 0x0000007f49497211 */ /* 0x080fe200030f0eff */
[----:B------:R-:W-:Y:S01]  /*aa70*/  STG.E.U16 [R224.64], R10 ;  /* 0x0000000ae0007986 */ /* 0x000fe2000c101504 */
[-C--:B------:R-:W-:Y:S02]  /*aa80*/  IADD3 R78, P6, R78, R126.reuse, RZ ;  /* 0x0000007e4e4e7210 */ /* 0x080fe40007fde0ff */
[----:B---3--:R-:W-:Y:S01]  /*aa90*/  PRMT R5, R6, 0x7632, R5 ;  /* 0x0000763206057816 */ /* 0x008fe20000000005 */
[----:B------:R-:W-:Y:S01]  /*aaa0*/  STG.E.U16 [R130.64], R9 ;  /* 0x0000000982007986 */ /* 0x000fe2000c101504 */
[-C--:B------:R-:W-:Y:S02]  /*aab0*/  LEA.HI.X.SX32 R77, R77, R127.reuse, 0x1, P5 ;  /* 0x0000007f4d4d7211 */ /* 0x080fe400028f0eff */
[----:B------:R-:W-:Y:S01]  /*aac0*/  IADD3 R82, P5, R82, R126, RZ ;  /* 0x0000007e52527210 */ /* 0x000fe20007fbe0ff */
[----:B------:R-:W-:Y:S01]  /*aad0*/  STG.E.U16 [R132.64], R6 ;  /* 0x0000000684007986 */ /* 0x000fe2000c101504 */
[----:B------:R-:W-:-:S02]  /*aae0*/  LEA.HI.X.SX32 R75, R75, R127, 0x1, P4 ;  /* 0x0000007f4b4b7211 */ /* 0x000fc400020f0eff */
[----:B-1----:R-:W-:Y:S01]  /*aaf0*/  PRMT R4, R22, 0x7632, R4 ;  /* 0x0000763216047816 */ /* 0x002fe20000000004 */
[----:B------:R-:W-:Y:S01]  /*ab00*/  STG.E.U16 [R128.64], R5 ;  /* 0x0000000580007986 */ /* 0x000fe2000c101504 */
[-C--:B------:R-:W-:Y:S02]  /*ab10*/  IADD3 R80, P4, R80, R126.reuse, RZ ;  /* 0x0000007e50507210 */ /* 0x080fe40007f9e0ff */
[-C--:B------:R-:W-:Y:S01]  /*ab20*/  LEA.HI.X.SX32 R79, R79, R127.reuse, 0x1, P6 ;  /* 0x0000007f4f4f7211 */ /* 0x080fe200030f0eff */
[----:B------:R0:W-:Y:S01]  /*ab30*/  STG.E.U16 [R2.64], R22 ;  /* 0x0000001602007986 */ /* 0x0001e2000c101504 */
[----:B------:R-:W-:Y:S02]  /*ab40*/  IADD3 R84, P6, R84, R126, RZ ;  /* 0x0000007e54547210 */ /* 0x000fe40007fde0ff */
[----:B------:R-:W-:Y:S01]  /*ab50*/  PRMT R21, R14, 0x7632, R21 ;  /* 0x000076320e157816 */ /* 0x000fe20000000015 */
[----:B------:R1:W-:Y:S01]  /*ab60*/  STG.E.U16 [R18.64], R4 ;  /* 0x0000000412007986 */ /* 0x0003e2000c101504 */
[----:B------:R-:W-:-:S02]  /*ab70*/  LEA.HI.X.SX32 R83, R83, R127, 0x1, P5 ;  /* 0x0000007f53537211 */ /* 0x000fc400028f0eff */
[-C--:B------:R-:W-:Y:S01]  /*ab80*/  IADD3 R88, P5, R88, R126.reuse, RZ ;  /* 0x0000007e58587210 */ /* 0x080fe20007fbe0ff */
[----:B------:R-:W-:Y:S01]  /*ab90*/  STG.E.U16 [R40.64], R14 ;  /* 0x0000000e28007986 */ /* 0x000fe2000c101504 */
[-C--:B------:R-:W-:Y:S02]  /*aba0*/  LEA.HI.X.SX32 R81, R81, R127.reuse, 0x1, P4 ;  /* 0x0000007f51517211 */ /* 0x080fe400020f0eff */
[----:B------:R-:W-:Y:S01]  /*abb0*/  IADD3 R86, P4, R86, R126, RZ ;  /* 0x0000007e56567210 */ /* 0x000fe20007f9e0ff */
[----:B------:R-:W-:Y:S01]  /*abc0*/  STG.E.U16 [R42.64], R21 ;  /* 0x000000152a007986 */ /* 0x000fe2000c101504 */
[----:B0-----:R-:W-:Y:S02]  /*abd0*/  PRMT R3, R11, 0x7632, R3 ;  /* 0x000076320b037816 */ /* 0x001fe40000000003 */
[----:B------:R-:W-:Y:S01]  /*abe0*/  LEA.HI.X.SX32 R85, R85, R127, 0x1, P6 ;  /* 0x0000007f55557211 */ /* 0x000fe200030f0eff */
[----:B------:R-:W-:Y:S01]  /*abf0*/  STG.E.U16 [R44.64], R11 ;  /* 0x0000000b2c007986 */ /* 0x000fe2000c101504 */
[----:B------:R-:W-:-:S02]  /*ac00*/  PRMT R5, R7, 0x7632, R5 ;  /* 0x0000763207057816 */ /* 0x000fc40000000005 */
[-C--:B------:R-:W-:Y:S01]  /*ac10*/  IADD3 R90, P6, R90, R126.reuse, RZ ;  /* 0x0000007e5a5a7210 */ /* 0x080fe20007fde0ff */
[----:B------:R-:W-:Y:S01]  /*ac20*/  STG.E.U16 [R46.64], R3 ;  /* 0x000000032e007986 */ /* 0x000fe2000c101504 */
[-C--:B------:R-:W-:Y:S02]  /*ac30*/  LEA.HI.X.SX32 R89, R89, R127.reuse, 0x1, P5 ;  /* 0x0000007f59597211 */ /* 0x080fe400028f0eff */
[----:B------:R-:W-:Y:S01]  /*ac40*/  PRMT R2, R23, 0x7632, R2 ;  /* 0x0000763217027816 */ /* 0x000fe20000000002 */
[----:B------:R0:W-:Y:S01]  /*ac50*/  STG.E.U16 [R48.64], R7 ;  /* 0x0000000730007986 */ /* 0x0001e2000c101504 */
[----:B------:R-:W-:Y:S02]  /*ac60*/  IADD3 R94, P5, R94, R126, RZ ;  /* 0x0000007e5e5e7210 */ /* 0x000fe40007fbe0ff */
[----:B------:R-:W-:Y:S01]  /*ac70*/  LEA.HI.X.SX32 R87, R87, R127, 0x1, P4 ;  /* 0x0000007f57577211 */ /* 0x000fe200020f0eff */
[----:B------:R2:W-:Y:S01]  /*ac80*/  STG.E.U16 [R50.64], R5 ;  /* 0x0000000532007986 */ /* 0x0005e2000c101504 */
[----:B-1----:R-:W-:-:S02]  /*ac90*/  PRMT R4, R15, 0x7632, R4 ;  /* 0x000076320f047816 */ /* 0x002fc40000000004 */
[-C--:B------:R-:W-:Y:S01]  /*aca0*/  IADD3 R92, P4, R92, R126.reuse, RZ ;  /* 0x0000007e5c5c7210 */ /* 0x080fe20007f9e0ff */
[----:B------:R-:W-:Y:S01]  /*acb0*/  STG.E.U16 [R52.64], R23 ;  /* 0x0000001734007986 */ /* 0x000fe2000c101504 */
[-C--:B------:R-:W-:Y:S02]  /*acc0*/  LEA.HI.X.SX32 R91, R91, R127.reuse, 0x1, P6 ;  /* 0x0000007f5b5b7211 */ /* 0x080fe400030f0eff */
[-C--:B------:R-:W-:Y:S01]  /*acd0*/  IADD3 R96, P6, R96, R126.reuse, RZ ;  /* 0x0000007e60607210 */ /* 0x080fe20007fde0ff */
[----:B------:R1:W-:Y:S01]  /*ace0*/  STG.E.U16 [R54.64], R2 ;  /* 0x0000000236007986 */ /* 0x0003e2000c101504 */
[----:B----4-:R-:W-:Y:S01]  /*acf0*/  PRMT R6, R24, 0x7632, R6 ;  /* 0x0000763218067816 */ /* 0x010fe20000000006 */
[----:B0-----:R-:W-:Y:S01]  /*ad00*/  IMAD.HI R7, R232, 0x4, RZ ;  /* 0x00000004e8077827 */ /* 0x001fe200078e02ff */
[----:B------:R-:W-:Y:S01]  /*ad10*/  LEA.HI.X.SX32 R95, R95, R127, 0x1, P5 ;  /* 0x0000007f5f5f7211 */ /* 0x000fe200028f0eff */
[----:B------:R-:W-:Y:S01]  /*ad20*/  STG.E.U16 [R56.64], R15 ;  /* 0x0000000f38007986 */ /* 0x000fe2000c101504 */
[----:B------:R-:W-:-:S02]  /*ad30*/  IADD3 R100, P5, R100, R126, RZ ;  /* 0x0000007e64647210 */ /* 0x000fc40007fbe0ff */
[----:B-----5:R-:W-:Y:S01]  /*ad40*/  PRMT R3, R28, 0x7632, R3 ;  /* 0x000076321c037816 */ /* 0x020fe20000000003 */
[----:B------:R-:W-:Y:S01]  /*ad50*/  STG.E.U16 [R58.64], R4 ;  /* 0x000000043a007986 */ /* 0x000fe2000c101504 */
[-C--:B------:R-:W-:Y:S02]  /*ad60*/  LEA.HI.X.SX32 R93, R93, R127.reuse, 0x1, P4 ;  /* 0x0000007f5d5d7211 */ /* 0x080fe400020f0eff */
        /* <DEDUP_REMOVED lines=8> */
[----:B-1----:R-:W-:Y:S02]  /*adf0*/  PRMT R2, R36, 0x7632, R2 ;  /* 0x0000763224027816 */ /* 0x002fe40000000002 */
[-C--:B------:R-:W-:Y:S01]  /*ae00*/  IADD3 R106, P5, R251, R126.reuse, RZ ;  /* 0x0000007efb6a7210 */ /* 0x080fe20007fbe0ff */
[----:B------:R-:W-:Y:S01]  /*ae10*/  STG.E.U16 [R70.64], R3 ;  /* 0x0000000346007986 */ /* 0x000fe2000c101504 */
[----:B------:R-:W-:Y:S02]  /*ae20*/  LEA.HI.X.SX32 R99, R99, R127, 0x1, P4 ;  /* 0x0000007f63637211 */ /* 0x000fe400020f0eff */
[----:B------:R-:W-:Y:S01]  /*ae30*/  PRMT R41, R25, 0x7632, R41 ;  /* 0x0000763219297816 */ /* 0x000fe20000000029 */
[----:B------:R-:W-:Y:S01]  /*ae40*/  STG.E.U16 [R72.64], R32 ;  /* 0x0000002048007986 */ /* 0x000fe2000c101504 */
[----:B------:R-:W-:-:S02]  /*ae50*/  IADD3 R104, P4, R104, R126, RZ ;  /* 0x0000007e68687210 */ /* 0x000fc40007f9e0ff */
[-C--:B------:R-:W-:Y:S01]  /*ae60*/  LEA.HI.X.SX32 R103, R103, R127.reuse, 0x1, P6 ;  /* 0x0000007f67677211 */ /* 0x080fe200030f0eff */
[----:B------:R0:W-:Y:S01]  /*ae70*/  STG.E.U16 [R74.64], R5 ;  /* 0x000000054a007986 */ /* 0x0001e2000c101504 */
[-C--:B------:R-:W-:Y:S02]  /*ae80*/  IADD3 R108, P6, R249, R126.reuse, RZ ;  /* 0x0000007ef96c7210 */ /* 0x080fe40007fde0ff */
[----:B------:R-:W-:Y:S01]  /*ae90*/  PRMT R43, R29, 0x7632, R43 ;  /* 0x000076321d2b7816 */ /* 0x000fe2000000002b */
[----:B------:R-:W-:Y:S01]  /*aea0*/  STG.E.U16 [R76.64], R36 ;  /* 0x000000244c007986 */ /* 0x000fe2000c101504 */
[----:B------:R-:W-:Y:S02]  /*aeb0*/  LEA.HI.X.SX32 R107, R107, R127, 0x1, P5 ;  /* 0x0000007f6b6b7211 */ /* 0x000fe400028f0eff */
[----:B------:R-:W-:Y:S01]  /*aec0*/  IADD3 R112, P5, R245, R126, RZ ;  /* 0x0000007ef5707210 */ /* 0x000fe20007fbe0ff */
[----:B------:R1:W-:Y:S01]  /*aed0*/  STG.E.U16 [R78.64], R2 ;  /* 0x000000024e007986 */ /* 0x0003e2000c101504 */
[----:B------:R-:W-:-:S02]  /*aee0*/  PRMT R45, R33, 0x7632, R45 ;  /* 0x00007632212d7816 */ /* 0x000fc4000000002d */
[-C--:B------:R-:W-:Y:S01]  /*aef0*/  LEA.HI.X.SX32 R105, R105, R127.reuse, 0x1, P4 ;  /* 0x0000007f69697211 */ /* 0x080fe200020f0eff */
[----:B------:R-:W-:Y:S01]  /*af00*/  STG.E.U16 [R80.64], R25 ;  /* 0x0000001950007986 */ /* 0x000fe2000c101504 */
[-C--:B------:R-:W-:Y:S01]  /*af10*/  IADD3 R110, P4, R247, R126.reuse, RZ ;  /* 0x0000007ef76e7210 */ /* 0x080fe20007f9e0ff */
[----:B0-----:R-:W-:Y:S01]  /*af20*/  FFMA R5, R63, 0.69314718246459960938, R60 ;  /* 0x3f3172183f057823 */ /* 0x001fe2000000003c */
[-C--:B------:R-:W-:Y:S01]  /*af30*/  LEA.HI.X.SX32 R109, R109, R127.reuse, 0x1, P6 ;  /* 0x0000007f6d6d7211 */ /* 0x080fe200030f0eff */
[----:B------:R-:W-:Y:S01]  /*af40*/  STG.E.U16 [R82.64], R41 ;  /* 0x0000002952007986 */ /* 0x000fe2000c101504 */
[----:B------:R-:W-:Y:S02]  /*af50*/  PRMT R47, R37, 0x7632, R47 ;  /* 0x00007632252f7816 */ /* 0x000fe4000000002f */
[----:B------:R-:W-:Y:S01]  /*af60*/  IADD3 R114, P6, R243, R126, RZ ;  /* 0x0000007ef3727210 */ /* 0x000fe20007fde0ff */
[----:B------:R-:W-:Y:S01]  /*af70*/  STG.E.U16 [R84.64], R29 ;  /* 0x0000001d54007986 */ /* 0x000fe2000c101504 */
[----:B------:R-:W-:-:S02]  /*af80*/  LEA.HI.X.SX32 R113, R113, R127, 0x1, P5 ;  /* 0x0000007f71717211 */ /* 0x000fc400028f0eff */
[----:B------:R-:W-:Y:S01]  /*af90*/  PRMT R49, R26, 0x7632, R49 ;  /* 0x000076321a317816 */ /* 0x000fe20000000031 */
[----:B------:R-:W-:Y:S01]  /*afa0*/  STG.E.U16 [R86.64], R43 ;  /* 0x0000002b56007986 */ /* 0x000fe2000c101504 */
[-C--:B------:R-:W-:Y:S02]  /*afb0*/  IADD3 R118, P5, R239, R126.reuse, RZ ;  /* 0x0000007eef767210 */ /* 0x080fe40007fbe0ff */
[-C--:B------:R-:W-:Y:S01]  /*afc0*/  LEA.HI.X.SX32 R111, R111, R127.reuse, 0x1, P4 ;  /* 0x0000007f6f6f7211 */ /* 0x080fe200020f0eff */
[----:B------:R-:W-:Y:S01]  /*afd0*/  STG.E.U16 [R88.64], R33 ;  /* 0x0000002158007986 */ /* 0x000fe2000c101504 */
[----:B------:R-:W-:Y:S02]  /*afe0*/  PRMT R51, R30, 0x7632, R51 ;  /* 0x000076321e337816 */ /* 0x000fe40000000033 */
[----:B------:R-:W-:Y:S01]  /*aff0*/  IADD3 R116, P4, R241, R126, RZ ;  /* 0x0000007ef1747210 */ /* 0x000fe20007f9e0ff */
[----:B------:R-:W-:Y:S01]  /*b000*/  STG.E.U16 [R90.64], R45 ;  /* 0x0000002d5a007986 */ /* 0x000fe2000c101504 */
[----:B------:R-:W-:-:S02]  /*b010*/  LEA.HI.X.SX32 R115, R115, R127, 0x1, P6 ;  /* 0x0000007f73737211 */ /* 0x000fc400030f0eff */
[-C--:B------:R-:W-:Y:S01]  /*b020*/  IADD3 R120, P6, R237, R126.reuse, RZ ;  /* 0x0000007eed787210 */ /* 0x080fe20007fde0ff */
[----:B------:R-:W-:Y:S01]  /*b030*/  STG.E.U16 [R92.64], R37 ;  /* 0x000000255c007986 */ /* 0x000fe2000c101504 */
[----:B------:R-:W-:Y:S01]  /*b040*/  PRMT R53, R34, 0x7632, R53 ;  /* 0x0000763222357816 */ /* 0x000fe20000000035 */
[----:B------:R-:W-:Y:S01]  /*b050*/  IMAD R237, R123, 0xfe, RZ ;  /* 0x000000fe7bed7824 */ /* 0x000fe200078e02ff */
[-C--:B------:R-:W-:Y:S01]  /*b060*/  LEA.HI.X.SX32 R119, R119, R127.reuse, 0x1, P5 ;  /* 0x0000007f77777211 */ /* 0x080fe200028f0eff */
[----:B------:R-:W-:Y:S01]  /*b070*/  STG.E.U16 [R94.64], R47 ;  /* 0x0000002f5e007986 */ /* 0x000fe2000c101504 */
[----:B------:R-:W-:Y:S01]  /*b080*/  IADD3 R124, P5, R233, R126, RZ ;  /* 0x0000007ee97c7210 */ /* 0x000fe20007fbe0ff */
[----:B------:R-:W-:Y:S01]  /*b090*/  IMAD R233, R123, 0x7d, RZ ;  /* 0x0000007d7be97824 */ /* 0x000fe200078e02ff */
[----:B------:R-:W-:Y:S01]  /*b0a0*/  PRMT R55, R38, 0x7632, R55 ;  /* 0x0000763226377816 */ /* 0x000fe20000000037 */
[----:B------:R-:W-:Y:S01]  /*b0b0*/  STG.E.U16 [R96.64], R26 ;  /* 0x0000001a60007986 */ /* 0x000fe2000c101504 */
[----:B------:R-:W-:-:S02]  /*b0c0*/  LEA.HI.X.SX32 R117, R117, R127, 0x1, P4 ;  /* 0x0000007f75757211 */ /* 0x000fc400020f0eff */
[-C--:B------:R-:W-:Y:S01]  /*b0d0*/  IADD3 R122, P4, R235, R126.reuse, RZ ;  /* 0x0000007eeb7a7210 */ /* 0x080fe20007f9e0ff */
[----:B------:R-:W-:Y:S01]  /*b0e0*/  STG.E.U16 [R98.64], R49 ;  /* 0x0000003162007986 */ /* 0x000fe2000c101504 */
[----:B------:R-:W-:Y:S02]  /*b0f0*/  PRMT R57, R27, 0x7632, R57 ;  /* 0x000076321b397816 */ /* 0x000fe40000000039 */
[----:B------:R-:W-:Y:S01]  /*b100*/  LEA.HI.X.SX32 R121, R121, R127, 0x1, P6 ;  /* 0x0000007f79797211 */ /* 0x000fe200030f0eff */
[----:B------:R-:W-:Y:S01]  /*b110*/  STG.E.U16 [R100.64], R30 ;  /* 0x0000001e64007986 */ /* 0x000fe2000c101504 */
[----:B------:R-:W-:Y:S02]  /*b120*/  IADD3 R126, P6, R237, R126, RZ ;  /* 0x0000007eed7e7210 */ /* 0x000fe40007fde0ff */
[----:B------:R-:W-:Y:S01]  /*b130*/  LEA R235, R123, -R123, 0x7 ;  /* 0x8000007b7beb7211 */ /* 0x000fe200078e38ff */
[----:B------:R-:W-:Y:S01]  /*b140*/  STG.E.U16 [R102.64], R51 ;  /* 0x0000003366007986 */ /* 0x000fe2000c101504 */
[----:B------:R-:W-:-:S02]  /*b150*/  PRMT R59, R31, 0x7632, R59 ;  /* 0x000076321f3b7816 */ /* 0x000fc4000000003b */
[-C--:B------:R-:W-:Y:S01]  /*b160*/  LEA.HI.X.SX32 R123, R233, R127.reuse, 0x1, P4 ;  /* 0x0000007fe97b7211 */ /* 0x080fe200020f0eff */
[----:B------:R-:W-:Y:S01]  /*b170*/  STG.E.U16 [R104.64], R34 ;  /* 0x0000002268007986 */ /* 0x000fe2000c101504 */
[----:B------:R-:W-:Y:S02]  /*b180*/  PRMT R6, R35, 0x7632, R6 ;  /* 0x0000763223067816 */ /* 0x000fe40000000006 */
[-C--:B------:R-:W-:Y:S01]  /*b190*/  LEA.HI.X.SX32 R125, R125, R127.reuse, 0x1, P5 ;  /* 0x0000007f7d7d7211 */ /* 0x080fe200028f0eff */
[----:B------:R-:W-:Y:S01]  /*b1a0*/  STG.E.U16 [R106.64], R53 ;  /* 0x000000356a007986 */ /* 0x000fe2000c101504 */
[----:B------:R-:W-:Y:S02]  /*b1b0*/  LEA.HI.X.SX32 R127, R235, R127, 0x1, P6 ;  /* 0x0000007feb7f7211 */ /* 0x000fe400030f0eff */
[----:B------:R-:W-:Y:S01]  /*b1c0*/  PRMT R10, R39, 0x7632, R10 ;  /* 0x00007632270a7816 */ /* 0x000fe2000000000a */
[----:B------:R-:W-:Y:S01]  /*b1d0*/  STG.E.U16 [R108.64], R38 ;  /* 0x000000266c007986 */ /* 0x000fe2000c101504 */
[----:B-1----:R-:W-:-:S02]  /*b1e0*/  FSEL R2, R227, -INF , P3 ;  /* 0xff800000e3027808 */ /* 0x002fc40001800000 */
[----:B------:R-:W-:Y:S01]  /*b1f0*/  FSEL R3, R226, -INF , P0 ;  /* 0xff800000e2037808 */ /* 0x000fe20000000000 */
[----:B------:R-:W-:Y:S01]  /*b200*/  STG.E.U16 [R110.64], R55 ;  /* 0x000000376e007986 */ /* 0x000fe2000c101504 */
[----:B------:R-:W-:Y:S01]  /*b210*/  LOP3.LUT R9, R236, 0xf8, RZ, 0xc0, !PT ;  /* 0x000000f8ec097812 */ /* 0x000fe200078ec0ff */
[----:B------:R-:W-:Y:S01]  /*b220*/  FFMA R4, R2, 0.69314718246459960938, R17 ;  /* 0x3f31721802047823 */ /* 0x000fe20000000011 */
[----:B------:R-:W-:Y:S01]  /*b230*/  SHF.L.U32 R8, R232, 0x2, RZ ;  /* 0x00000002e8087819 */ /* 0x000fe200000006ff */
[----:B------:R-:W-:Y:S01]  /*b240*/  STG.E.U16 [R112.64], R27 ;  /* 0x0000001b70007986 */ /* 0x000fe2000c101504 */
[----:B------:R-:W-:Y:S02]  /*b250*/  FFMA R17, R3, 0.69314718246459960938, R62 ;  /* 0x3f31721803117823 */ /* 0x000fe4000000003e */
[----:B------:R-:W-:Y:S01]  /*b260*/  IMAD R2, R234, c[0x0][0x1cc], RZ ;  /* 0x00007300ea027a24 */ /* 0x000fe200078e02ff */
[----:B------:R-:W-:Y:S04]  /*b270*/  STG.E.U16 [R114.64], R57 ;  /* 0x0000003972007986 */ /* 0x000fe8000c101504 */
[----:B------:R-:W-:Y:S01]  /*b280*/  STG.E.U16 [R116.64], R31 ;  /* 0x0000001f74007986 */ /* 0x000fe2000c101504 */
[----:B------:R-:W-:-:S03]  /*b290*/  SHF.L.U32 R3, R2, 0x2, RZ ;  /* 0x0000000202037819 */ /* 0x000fc600000006ff */
[----:B------:R-:W-:Y:S04]  /*b2a0*/  STG.E.U16 [R118.64], R59 ;  /* 0x0000003b76007986 */ /* 0x000fe8000c101504 */
[----:B------:R-:W-:Y:S04]  /*b2b0*/  STG.E.U16 [R120.64], R35 ;  /* 0x0000002378007986 */ /* 0x000fe8000c101504 */
[----:B------:R0:W-:Y:S04]  /*b2c0*/  STG.E.U16 [R122.64], R6 ;  /* 0x000000067a007986 */ /* 0x0001e8000c101504 */
[----:B------:R-:W-:Y:S04]  /*b2d0*/  STG.E.U16 [R124.64], R39 ;  /* 0x000000277c007986 */ /* 0x000fe8000c101504 */
[----:B------:R-:W-:Y:S04]  /*b2e0*/  STG.E.U16 [R126.64], R10 ;  /* 0x0000000a7e007986 */ /* 0x000fe8000c101504 */
[----:B------:R-:W-:Y:S01]  /*b2f0*/  BAR.SYNC.DEFER_BLOCKING 0x0 ;  /* 0x0000000000007b1d */ /* 0x000fe20000010000 */
[----:B0-----:R-:W-:Y:S01]  /*b300*/  IMAD.HI R6, R2, 0x4, RZ ;  /* 0x0000000402067827 */ /* 0x001fe200078e02ff */
[----:B------:R-:W-:-:S04]  /*b310*/  IADD3 R2, P0, P1, R8, c[0x0][0x180], R3 ;  /* 0x0000600008027a10 */ /* 0x000fc8000791e003 */
[----:B------:R-:W-:Y:S01]  /*b320*/  IADD3.X R3, R7, c[0x0][0x184], R6, P0, P1 ;  /* 0x0000610007037a10 */ /* 0x000fe200007e2406 */
[----:B------:R-:W-:Y:S04]  /*b330*/  STS.64 [R9], R4 ;  /* 0x0000000409007388 */ /* 0x000fe80000000a00 */
[----:B------:R-:W-:Y:S04]  /*b340*/  STS.64 [R9+0x100], R16 ;  /* 0x0001001009007388 */ /* 0x000fe80000000a00 */
[----:B------:R-:W-:Y:S06]  /*b350*/  BAR.SYNC.DEFER_BLOCKING 0x0 ;  /* 0x0000000000007b1d */ /* 0x000fec0000010000 */
[----:B------:R-:W0:Y:S04]  /*b360*/  LDS R11, [R0] ;  /* 0x00000000000b7984 */ /* 0x000e280000000800 */
[----:B0-----:R-:W-:Y:S01]  /*b370*/  STG.E [R2.64], R11 ;  /* 0x0000000b02007986 */ /* 0x001fe2000c101904 */
[----:B------:R-:W-:Y:S05]  /*b380*/  EXIT ;  /* 0x000000000000794d */ /* 0x000fea0003800000 */
.L_x_2:
[----:B------:R-:W-:-:S00]  /*b390*/  BRA `(.L_x_2) ;  /* 0xfffffff000007947 */ /* 0x000fc0000383ffff */
[----:B------:R-:W-:-:S00]  /*b3a0*/  NOP ;  /* 0x0000000000007918 */ /* 0x000fc00000000000 */
        /* <DEDUP_REMOVED lines=13> */
.L_x_3:


//--------------------- .nv.global.init           --------------------------
	.section	.nv.global.init,"aw",@progbits
.nv.global.init:
	.type		_$_str,@object
	.size		_$_str,(.L_0 - _$_str)
_$_str:
        /*0000*/ 	.byte	0x5f, 0x5f, 0x43, 0x55, 0x44, 0x41, 0x5f, 0x46, 0x54, 0x5a, 0x00
.L_0:


//--------------------- .nv.shared.attn_fwd       --------------------------
	.section	.nv.shared.attn_fwd,"aw",@nobits
	.sectionflags	@""
	.align	16
